	.target	sm_90a

	.elftype	@"ET_EXEC"


//--------------------- .note.nv.tkinfo           --------------------------
	.section	.note.nv.tkinfo,"",@"SHT_NOTE"
	.sectionflags	@"SHF_NOTE_NV_TKINFO"
	.tkinfo
        /*0018*/ 	.word	0x00000002
        /*0030*/ 	.string	""
        /*0030*/ 	.string	"ptxas"
        /*0030*/ 	.string	"Cuda compilation tools, release 13.0, V13.0.88"
        /*0030*/ 	.string	"Build cuda_13.0.r13.0/compiler.36424714_0"
        /*0030*/ 	.string	"-arch sm_90a -m 64 "



//--------------------- .note.nv.cuinfo           --------------------------
	.section	.note.nv.cuinfo,"",@"SHT_NOTE"
	.sectionflags	@"SHF_NOTE_NV_CUINFO"
        /*0018*/ 	.short	0x0002
        /*001a*/ 	.short	0x005a
        /*001c*/ 	.short	0x0082
	.zero		2


//--------------------- .nv.info                  --------------------------
	.section	.nv.info,"",@"SHT_CUDA_INFO"
	.align	4


	//----- nvinfo : EIATTR_REGCOUNT
	.align		4
        /*0000*/ 	.byte	0x04, 0x2f
        /*0002*/ 	.short	(.L_12 - .L_11)
	.align		4
.L_11:
        /*0004*/ 	.word	index@(_ZN7cutlass13device_kernelINS_4conv6kernel13ConvUniversalINS1_16ConvProblemShapeILNS1_8OperatorE1ELi3EEENS1_10collective14CollectiveConvINS1_46MainloopSm90TmaGmmaWarpSpecializedImplicitGemmILS5_1ELi18ELi3EN4cute5tupleIJNSA_1CILi2EEENSC_ILi1EEESE_EEENS1_36KernelImplicitTmaWarpSpecializedSm90ELi1EEENSB_IJNSC_ILi64EEENSC_ILi128EEENSB_IJNSC_ILi32EEEEEEEEENS_6half_tESN_NSA_8TiledMMAINSA_8MMA_AtomIJNSA_4SM904GMMA26MMA_64x128x16_F32F16F16_SSILNSR_5MajorE0ELST_1ELNSR_7ScaleInE1ELSU_1EEEEEENSA_6LayoutINSB_IJSE_SE_SE_EEENSB_IJNSC_ILi0EEESZ_SZ_EEEEENSB_IJNSA_10UnderscoreES12_S12_EEEEENS7_6detail26Sm90ImplicitGemmTileTraitsINSA_20SM90_TMA_LOAD_IM2COLENSA_14ComposedLayoutINSA_7SwizzleILi2ELi4ELi3EEENSA_18smem_ptr_flag_bitsILi16EEENSX_INSB_IJNSB_IJNSC_ILi8EEES1D_EEENSB_IJSK_SE_EEENSB_IJSE_NSC_ILi18EEEEEEEEENSB_IJNSB_IJSK_NSC_ILi256EEEEEENSB_IJSE_SZ_EEENSB_IJSZ_NSC_ILi2048EEEEEEEEEEEEEvEENS16_INSA_23SM90_TMA_LOAD_MULTICASTENS18_INS19_ILi3ELi4ELi3EEES1C_NSX_INSB_IJNSB_IJSI_SD_EEENSB_IJS1D_NSC_ILi4EEEEEES1H_EEENSB_IJNSB_IJSE_S1M_EEENSB_IJSI_NSC_ILi512EEEEEENSB_IJSZ_NSC_ILi4096EEEEEEEEEEEEEvEEEENS_8epilogue10collective6detail29Sm90TmaWarpSpecializedAdapterINS29_15DefaultEpilogueISN_NSB_IJNSB_IJllllEEESE_SZ_EEES2E_NS28_6thread17LinearCombinationISN_Li1EffLNS2F_9ScaleType4KindE0ELNS_15FloatRoundStyleE2ESN_EENS_4gemm15EpilogueDefaultEEEEEvvEEEEvNT_6ParamsE)
        /*0008*/ 	.word	0x0000005a


	//----- nvinfo : EIATTR_FRAME_SIZE
	.align		4
.L_12:
        /*000c*/ 	.byte	0x04, 0x11
        /*000e*/ 	.short	(.L_14 - .L_13)
	.align		4
.L_13:
        /*0010*/ 	.word	index@(_ZN7cutlass13device_kernelINS_4conv6kernel13ConvUniversalINS1_16ConvProblemShapeILNS1_8OperatorE1ELi3EEENS1_10collective14CollectiveConvINS1_46MainloopSm90TmaGmmaWarpSpecializedImplicitGemmILS5_1ELi18ELi3EN4cute5tupleIJNSA_1CILi2EEENSC_ILi1EEESE_EEENS1_36KernelImplicitTmaWarpSpecializedSm90ELi1EEENSB_IJNSC_ILi64EEENSC_ILi128EEENSB_IJNSC_ILi32EEEEEEEEENS_6half_tESN_NSA_8TiledMMAINSA_8MMA_AtomIJNSA_4SM904GMMA26MMA_64x128x16_F32F16F16_SSILNSR_5MajorE0ELST_1ELNSR_7ScaleInE1ELSU_1EEEEEENSA_6LayoutINSB_IJSE_SE_SE_EEENSB_IJNSC_ILi0EEESZ_SZ_EEEEENSB_IJNSA_10UnderscoreES12_S12_EEEEENS7_6detail26Sm90ImplicitGemmTileTraitsINSA_20SM90_TMA_LOAD_IM2COLENSA_14ComposedLayoutINSA_7SwizzleILi2ELi4ELi3EEENSA_18smem_ptr_flag_bitsILi16EEENSX_INSB_IJNSB_IJNSC_ILi8EEES1D_EEENSB_IJSK_SE_EEENSB_IJSE_NSC_ILi18EEEEEEEEENSB_IJNSB_IJSK_NSC_ILi256EEEEEENSB_IJSE_SZ_EEENSB_IJSZ_NSC_ILi2048EEEEEEEEEEEEEvEENS16_INSA_23SM90_TMA_LOAD_MULTICASTENS18_INS19_ILi3ELi4ELi3EEES1C_NSX_INSB_IJNSB_IJSI_SD_EEENSB_IJS1D_NSC_ILi4EEEEEES1H_EEENSB_IJNSB_IJSE_S1M_EEENSB_IJSI_NSC_ILi512EEEEEENSB_IJSZ_NSC_ILi4096EEEEEEEEEEEEEvEEEENS_8epilogue10collective6detail29Sm90TmaWarpSpecializedAdapterINS29_15DefaultEpilogueISN_NSB_IJNSB_IJllllEEESE_SZ_EEES2E_NS28_6thread17LinearCombinationISN_Li1EffLNS2F_9ScaleType4KindE0ELNS_15FloatRoundStyleE2ESN_EENS_4gemm15EpilogueDefaultEEEEEvvEEEEvNT_6ParamsE)
        /*0014*/ 	.word	0x00000000


	//----- nvinfo : EIATTR_MIN_STACK_SIZE
	.align		4
.L_14:
        /*0018*/ 	.byte	0x04, 0x12
        /*001a*/ 	.short	(.L_16 - .L_15)
	.align		4
.L_15:
        /*001c*/ 	.word	index@(_ZN7cutlass13device_kernelINS_4conv6kernel13ConvUniversalINS1_16ConvProblemShapeILNS1_8OperatorE1ELi3EEENS1_10collective14CollectiveConvINS1_46MainloopSm90TmaGmmaWarpSpecializedImplicitGemmILS5_1ELi18ELi3EN4cute5tupleIJNSA_1CILi2EEENSC_ILi1EEESE_EEENS1_36KernelImplicitTmaWarpSpecializedSm90ELi1EEENSB_IJNSC_ILi64EEENSC_ILi128EEENSB_IJNSC_ILi32EEEEEEEEENS_6half_tESN_NSA_8TiledMMAINSA_8MMA_AtomIJNSA_4SM904GMMA26MMA_64x128x16_F32F16F16_SSILNSR_5MajorE0ELST_1ELNSR_7ScaleInE1ELSU_1EEEEEENSA_6LayoutINSB_IJSE_SE_SE_EEENSB_IJNSC_ILi0EEESZ_SZ_EEEEENSB_IJNSA_10UnderscoreES12_S12_EEEEENS7_6detail26Sm90ImplicitGemmTileTraitsINSA_20SM90_TMA_LOAD_IM2COLENSA_14ComposedLayoutINSA_7SwizzleILi2ELi4ELi3EEENSA_18smem_ptr_flag_bitsILi16EEENSX_INSB_IJNSB_IJNSC_ILi8EEES1D_EEENSB_IJSK_SE_EEENSB_IJSE_NSC_ILi18EEEEEEEEENSB_IJNSB_IJSK_NSC_ILi256EEEEEENSB_IJSE_SZ_EEENSB_IJSZ_NSC_ILi2048EEEEEEEEEEEEEvEENS16_INSA_23SM90_TMA_LOAD_MULTICASTENS18_INS19_ILi3ELi4ELi3EEES1C_NSX_INSB_IJNSB_IJSI_SD_EEENSB_IJS1D_NSC_ILi4EEEEEES1H_EEENSB_IJNSB_IJSE_S1M_EEENSB_IJSI_NSC_ILi512EEEEEENSB_IJSZ_NSC_ILi4096EEEEEEEEEEEEEvEEEENS_8epilogue10collective6detail29Sm90TmaWarpSpecializedAdapterINS29_15DefaultEpilogueISN_NSB_IJNSB_IJllllEEESE_SZ_EEES2E_NS28_6thread17LinearCombinationISN_Li1EffLNS2F_9ScaleType4KindE0ELNS_15FloatRoundStyleE2ESN_EENS_4gemm15EpilogueDefaultEEEEEvvEEEEvNT_6ParamsE)
        /*0020*/ 	.word	0x00000000
.L_16:


//--------------------- .nv.compat                --------------------------
	.section	.nv.compat,"",@"SHT_CUDA_COMPAT_INFO"
	.align	4
        /*0000*/ 	.byte	0x02, 0x09, 0x01, 0x00, 0x02, 0x02, 0x04, 0x00, 0x02, 0x05, 0x05, 0x00, 0x03, 0x07, 0x01, 0x01
        /*0010*/ 	.byte	0x02, 0x03, 0x01, 0x00, 0x02, 0x06, 0x01, 0x00, 0x04, 0x0b, 0x08, 0x00, 0x00, 0x00, 0x00, 0x00
        /*0020*/ 	.byte	0x00, 0x00, 0x00, 0x00


//--------------------- .nv.info._ZN7cutlass13device_kernelINS_4conv6kernel13ConvUniversalINS1_16ConvProblemShapeILNS1_8OperatorE1ELi3EEENS1_10collective14CollectiveConvINS1_46MainloopSm90TmaGmmaWarpSpecializedImplicitGemmILS5_1ELi18ELi3EN4cute5tupleIJNSA_1CILi2EEENSC_ILi1EEESE_EEENS1_36KernelImplicitTmaWarpSpecializedSm90ELi1EEENSB_IJNSC_ILi64EEENSC_ILi128EEENSB_IJNSC_ILi32EEEEEEEEENS_6half_tESN_NSA_8TiledMMAINSA_8MMA_AtomIJNSA_4SM904GMMA26MMA_64x128x16_F32F16F16_SSILNSR_5MajorE0ELST_1ELNSR_7ScaleInE1ELSU_1EEEEEENSA_6LayoutINSB_IJSE_SE_SE_EEENSB_IJNSC_ILi0EEESZ_SZ_EEEEENSB_IJNSA_10UnderscoreES12_S12_EEEEENS7_6detail26Sm90ImplicitGemmTileTraitsINSA_20SM90_TMA_LOAD_IM2COLENSA_14ComposedLayoutINSA_7SwizzleILi2ELi4ELi3EEENSA_18smem_ptr_flag_bitsILi16EEENSX_INSB_IJNSB_IJNSC_ILi8EEES1D_EEENSB_IJSK_SE_EEENSB_IJSE_NSC_ILi18EEEEEEEEENSB_IJNSB_IJSK_NSC_ILi256EEEEEENSB_IJSE_SZ_EEENSB_IJSZ_NSC_ILi2048EEEEEEEEEEEEEvEENS16_INSA_23SM90_TMA_LOAD_MULTICASTENS18_INS19_ILi3ELi4ELi3EEES1C_NSX_INSB_IJNSB_IJSI_SD_EEENSB_IJS1D_NSC_ILi4EEEEEES1H_EEENSB_IJNSB_IJSE_S1M_EEENSB_IJSI_NSC_ILi512EEEEEENSB_IJSZ_NSC_ILi4096EEEEEEEEEEEEEvEEEENS_8epilogue10collective6detail29Sm90TmaWarpSpecializedAdapterINS29_15DefaultEpilogueISN_NSB_IJNSB_IJllllEEESE_SZ_EEES2E_NS28_6thread17LinearCombinationISN_Li1EffLNS2F_9ScaleType4KindE0ELNS_15FloatRoundStyleE2ESN_EENS_4gemm15EpilogueDefaultEEEEEvvEEEEvNT_6ParamsE --------------------------
	.section	.nv.info._ZN7cutlass13device_kernelINS_4conv6kernel13ConvUniversalINS1_16ConvProblemShapeILNS1_8OperatorE1ELi3EEENS1_10collective14CollectiveConvINS1_46MainloopSm90TmaGmmaWarpSpecializedImplicitGemmILS5_1ELi18ELi3EN4cute5tupleIJNSA_1CILi2EEENSC_ILi1EEESE_EEENS1_36KernelImplicitTmaWarpSpecializedSm90ELi1EEENSB_IJNSC_ILi64EEENSC_ILi128EEENSB_IJNSC_ILi32EEEEEEEEENS_6half_tESN_NSA_8TiledMMAINSA_8MMA_AtomIJNSA_4SM904GMMA26MMA_64x128x16_F32F16F16_SSILNSR_5MajorE0ELST_1ELNSR_7ScaleInE1ELSU_1EEEEEENSA_6LayoutINSB_IJSE_SE_SE_EEENSB_IJNSC_ILi0EEESZ_SZ_EEEEENSB_IJNSA_10UnderscoreES12_S12_EEEEENS7_6detail26Sm90ImplicitGemmTileTraitsINSA_20SM90_TMA_LOAD_IM2COLENSA_14ComposedLayoutINSA_7SwizzleILi2ELi4ELi3EEENSA_18smem_ptr_flag_bitsILi16EEENSX_INSB_IJNSB_IJNSC_ILi8EEES1D_EEENSB_IJSK_SE_EEENSB_IJSE_NSC_ILi18EEEEEEEEENSB_IJNSB_IJSK_NSC_ILi256EEEEEENSB_IJSE_SZ_EEENSB_IJSZ_NSC_ILi2048EEEEEEEEEEEEEvEENS16_INSA_23SM90_TMA_LOAD_MULTICASTENS18_INS19_ILi3ELi4ELi3EEES1C_NSX_INSB_IJNSB_IJSI_SD_EEENSB_IJS1D_NSC_ILi4EEEEEES1H_EEENSB_IJNSB_IJSE_S1M_EEENSB_IJSI_NSC_ILi512EEEEEENSB_IJSZ_NSC_ILi4096EEEEEEEEEEEEEvEEEENS_8epilogue10collective6detail29Sm90TmaWarpSpecializedAdapterINS29_15DefaultEpilogueISN_NSB_IJNSB_IJllllEEESE_SZ_EEES2E_NS28_6thread17LinearCombinationISN_Li1EffLNS2F_9ScaleType4KindE0ELNS_15FloatRoundStyleE2ESN_EENS_4gemm15EpilogueDefaultEEEEEvvEEEEvNT_6ParamsE,"",@"SHT_CUDA_INFO"
	.sectionflags	@""
	.align	4


	//----- nvinfo : EIATTR_CUDA_API_VERSION
	.align		4
        /*0000*/ 	.byte	0x04, 0x37
        /*0002*/ 	.short	(.L_18 - .L_17)
.L_17:
        /*0004*/ 	.word	0x00000082


	//----- nvinfo : EIATTR_KPARAM_INFO
	.align		4
.L_18:
        /*0008*/ 	.byte	0x04, 0x17
        /*000a*/ 	.short	(.L_20 - .L_19)
.L_19:
        /*000c*/ 	.word	0x00000000
        /*0010*/ 	.short	0x0000
        /*0012*/ 	.short	0x0070
        /*0014*/ 	.byte	0x00, 0xf0, 0x01, 0x10


	//----- nvinfo : EIATTR_SPARSE_MMA_MASK
	.align		4
.L_20:
        /*0018*/ 	.byte	0x03, 0x50
        /*001a*/ 	.short	0x0000


	//----- nvinfo : EIATTR_MAXREG_COUNT
	.align		4
        /*001c*/ 	.byte	0x03, 0x1b
        /*001e*/ 	.short	0x00ff


	//----- nvinfo : EIATTR_NUM_BARRIERS
	.align		4
        /*0020*/ 	.byte	0x02, 0x4c
        /*0022*/ 	.byte	0x01
	.zero		1


	//----- nvinfo : EIATTR_MERCURY_ISA_VERSION
	.align		4
        /*0024*/ 	.byte	0x03, 0x5f
        /*0026*/ 	.short	0x0101


	//----- nvinfo : EIATTR_COOP_GROUP_MASK_REGIDS
	.align		4
        /*0028*/ 	.byte	0x04, 0x29
        /*002a*/ 	.short	(.L_22 - .L_21)


	//   ....[0]....
.L_21:
        /*002c*/ 	.word	0xffffffff


	//   ....[1]....
        /*0030*/ 	.word	0xffffffff


	//   ....[2]....
        /*0034*/ 	.word	0xffffffff


	//   ....[3]....
        /*0038*/ 	.word	0xffffffff


	//----- nvinfo : EIATTR_COOP_GROUP_INSTR_OFFSETS
	.align		4
.L_22:
        /*003c*/ 	.byte	0x04, 0x28
        /*003e*/ 	.short	(.L_24 - .L_23)


	//   ....[0]....
.L_23:
        /*0040*/ 	.word	0x00000070


	//   ....[1]....
        /*0044*/ 	.word	0x00000080


	//   ....[2]....
        /*0048*/ 	.word	0x00000140


	//   ....[3]....
        /*004c*/ 	.word	0x00000890


	//----- nvinfo : EIATTR_MBARRIER_INSTR_OFFSETS
	.align		4
.L_24:
        /*0050*/ 	.byte	0x04, 0x39
        /*0052*/ 	.short	(.L_26 - .L_25)


	//   ....[0]....
.L_25:
        /*0054*/ 	.word	0x00000310
        /*0058*/ 	.word	0x000000ff
        /*005c*/ 	.word	0x00036000
        /*0060*/ 	.short	0x0100
        /*0062*/ 	.byte	0x08
	.zero		1


	//   ....[1]....
        /*0064*/ 	.word	0x00000320
        /*0068*/ 	.word	0x000000ff
        /*006c*/ 	.word	0x00036090
        /*0070*/ 	.short	0x0100
        /*0072*/ 	.byte	0x08
	.zero		1


	//   ....[2]....
        /*0074*/ 	.word	0x00000330
        /*0078*/ 	.word	0x000000ff
        /*007c*/ 	.word	0x00036008
        /*0080*/ 	.short	0x0100
        /*0082*/ 	.byte	0x08
	.zero		1


	//   ....[3]....
        /*0084*/ 	.word	0x00000340
        /*0088*/ 	.word	0x000000ff
        /*008c*/ 	.word	0x00036098
        /*0090*/ 	.short	0x0100
        /*0092*/ 	.byte	0x08
	.zero		1


	//   ....[4]....
        /*0094*/ 	.word	0x00000350
        /*0098*/ 	.word	0x000000ff
        /*009c*/ 	.word	0x00036010
        /*00a0*/ 	.short	0x0100
        /*00a2*/ 	.byte	0x08
	.zero		1


	//   ....[5]....
        /*00a4*/ 	.word	0x00000360
        /*00a8*/ 	.word	0x000000ff
        /*00ac*/ 	.word	0x000360a0
        /*00b0*/ 	.short	0x0100
        /*00b2*/ 	.byte	0x08
	.zero		1


	//   ....[6]....
        /*00b4*/ 	.word	0x00000370
        /*00b8*/ 	.word	0x000000ff
        /*00bc*/ 	.word	0x00036018
        /*00c0*/ 	.short	0x0100
        /*00c2*/ 	.byte	0x08
	.zero		1


	//   ....[7]....
        /*00c4*/ 	.word	0x00000380
        /*00c8*/ 	.word	0x000000ff
        /*00cc*/ 	.word	0x000360a8
        /*00d0*/ 	.short	0x0100
        /*00d2*/ 	.byte	0x08
	.zero		1


	//   ....[8]....
        /*00d4*/ 	.word	0x00000390
        /*00d8*/ 	.word	0x000000ff
        /*00dc*/ 	.word	0x00036020
        /*00e0*/ 	.short	0x0100
        /*00e2*/ 	.byte	0x08
	.zero		1


	//   ....[9]....
        /*00e4*/ 	.word	0x000003a0
        /*00e8*/ 	.word	0x000000ff
        /*00ec*/ 	.word	0x000360b0
        /*00f0*/ 	.short	0x0100
        /*00f2*/ 	.byte	0x08
	.zero		1


	//   ....[10]....
        /*00f4*/ 	.word	0x000003b0
        /*00f8*/ 	.word	0x000000ff
        /*00fc*/ 	.word	0x00036028
        /*0100*/ 	.short	0x0100
        /*0102*/ 	.byte	0x08
	.zero		1


	//   ....[11]....
        /*0104*/ 	.word	0x000003c0
        /*0108*/ 	.word	0x000000ff
        /*010c*/ 	.word	0x000360b8
        /*0110*/ 	.short	0x0100
        /*0112*/ 	.byte	0x08
	.zero		1


	//   ....[12]....
        /*0114*/ 	.word	0x000003d0
        /*0118*/ 	.word	0x000000ff
        /*011c*/ 	.word	0x00036030
        /*0120*/ 	.short	0x0100
        /*0122*/ 	.byte	0x08
	.zero		1


	//   ....[13]....
        /*0124*/ 	.word	0x000003e0
        /*0128*/ 	.word	0x000000ff
        /*012c*/ 	.word	0x000360c0
        /*0130*/ 	.short	0x0100
        /*0132*/ 	.byte	0x08
	.zero		1


	//   ....[14]....
        /*0134*/ 	.word	0x000003f0
        /*0138*/ 	.word	0x000000ff
        /*013c*/ 	.word	0x00036038
        /*0140*/ 	.short	0x0100
        /*0142*/ 	.byte	0x08
	.zero		1


	//   ....[15]....
        /*0144*/ 	.word	0x00000400
        /*0148*/ 	.word	0x000000ff
        /*014c*/ 	.word	0x000360c8
        /*0150*/ 	.short	0x0100
        /*0152*/ 	.byte	0x08
	.zero		1


	//   ....[16]....
        /*0154*/ 	.word	0x00000410
        /*0158*/ 	.word	0x000000ff
        /*015c*/ 	.word	0x00036040
        /*0160*/ 	.short	0x0100
        /*0162*/ 	.byte	0x08
	.zero		1


	//   ....[17]....
        /*0164*/ 	.word	0x00000420
        /*0168*/ 	.word	0x000000ff
        /*016c*/ 	.word	0x000360d0
        /*0170*/ 	.short	0x0100
        /*0172*/ 	.byte	0x08
	.zero		1


	//   ....[18]....
        /*0174*/ 	.word	0x00000430
        /*0178*/ 	.word	0x000000ff
        /*017c*/ 	.word	0x00036048
        /*0180*/ 	.short	0x0100
        /*0182*/ 	.byte	0x08
	.zero		1


	//   ....[19]....
        /*0184*/ 	.word	0x00000440
        /*0188*/ 	.word	0x000000ff
        /*018c*/ 	.word	0x000360d8
        /*0190*/ 	.short	0x0100
        /*0192*/ 	.byte	0x08
	.zero		1


	//   ....[20]....
        /*0194*/ 	.word	0x00000450
        /*0198*/ 	.word	0x000000ff
        /*019c*/ 	.word	0x00036050
        /*01a0*/ 	.short	0x0100
        /*01a2*/ 	.byte	0x08
	.zero		1


	//   ....[21]....
        /*01a4*/ 	.word	0x00000460
        /*01a8*/ 	.word	0x000000ff
        /*01ac*/ 	.word	0x000360e0
        /*01b0*/ 	.short	0x0100
        /*01b2*/ 	.byte	0x08
	.zero		1


	//   ....[22]....
        /*01b4*/ 	.word	0x00000470
        /*01b8*/ 	.word	0x000000ff
        /*01bc*/ 	.word	0x00036058
        /*01c0*/ 	.short	0x0100
        /*01c2*/ 	.byte	0x08
	.zero		1


	//   ....[23]....
        /*01c4*/ 	.word	0x00000480
        /*01c8*/ 	.word	0x000000ff
        /*01cc*/ 	.word	0x000360e8
        /*01d0*/ 	.short	0x0100
        /*01d2*/ 	.byte	0x08
	.zero		1


	//   ....[24]....
        /*01d4*/ 	.word	0x00000490
        /*01d8*/ 	.word	0x000000ff
        /*01dc*/ 	.word	0x00036060
        /*01e0*/ 	.short	0x0100
        /*01e2*/ 	.byte	0x08
	.zero		1


	//   ....[25]....
        /*01e4*/ 	.word	0x000004a0
        /*01e8*/ 	.word	0x000000ff
        /*01ec*/ 	.word	0x000360f0
        /*01f0*/ 	.short	0x0100
        /*01f2*/ 	.byte	0x08
	.zero		1


	//   ....[26]....
        /*01f4*/ 	.word	0x000004b0
        /*01f8*/ 	.word	0x000000ff
        /*01fc*/ 	.word	0x00036068
        /*0200*/ 	.short	0x0100
        /*0202*/ 	.byte	0x08
	.zero		1


	//   ....[27]....
        /*0204*/ 	.word	0x000004c0
        /*0208*/ 	.word	0x000000ff
        /*020c*/ 	.word	0x000360f8
        /*0210*/ 	.short	0x0100
        /*0212*/ 	.byte	0x08
	.zero		1


	//   ....[28]....
        /*0214*/ 	.word	0x000004d0
        /*0218*/ 	.word	0x000000ff
        /*021c*/ 	.word	0x00036070
        /*0220*/ 	.short	0x0100
        /*0222*/ 	.byte	0x08
	.zero		1


	//   ....[29]....
        /*0224*/ 	.word	0x000004e0
        /*0228*/ 	.word	0x000000ff
        /*022c*/ 	.word	0x00036100
        /*0230*/ 	.short	0x0100
        /*0232*/ 	.byte	0x08
	.zero		1


	//   ....[30]....
        /*0234*/ 	.word	0x000004f0
        /*0238*/ 	.word	0x000000ff
        /*023c*/ 	.word	0x00036078
        /*0240*/ 	.short	0x0100
        /*0242*/ 	.byte	0x08
	.zero		1


	//   ....[31]....
        /*0244*/ 	.word	0x00000500
        /*0248*/ 	.word	0x000000ff
        /*024c*/ 	.word	0x00036108
        /*0250*/ 	.short	0x0100
        /*0252*/ 	.byte	0x08
	.zero		1


	//   ....[32]....
        /*0254*/ 	.word	0x00000510
        /*0258*/ 	.word	0x000000ff
        /*025c*/ 	.word	0x00036080
        /*0260*/ 	.short	0x0100
        /*0262*/ 	.byte	0x08
	.zero		1


	//   ....[33]....
        /*0264*/ 	.word	0x00000520
        /*0268*/ 	.word	0x000000ff
        /*026c*/ 	.word	0x00036110
        /*0270*/ 	.short	0x0100
        /*0272*/ 	.byte	0x08
	.zero		1


	//   ....[34]....
        /*0274*/ 	.word	0x00000530
        /*0278*/ 	.word	0x000000ff
        /*027c*/ 	.word	0x00036088
        /*0280*/ 	.short	0x0100
        /*0282*/ 	.byte	0x08
	.zero		1


	//   ....[35]....
        /*0284*/ 	.word	0x00000540
        /*0288*/ 	.word	0x000000ff
        /*028c*/ 	.word	0x00036118
        /*0290*/ 	.short	0x0100
        /*0292*/ 	.byte	0x08
	.zero		1


	//   ....[36]....
        /*0294*/ 	.word	0x00000f00
        /*0298*/ 	.word	0x00000008
        /*029c*/ 	.word	0x00036000
        /*02a0*/ 	.short	0x010a
        /*02a2*/ 	.byte	0x3f
	.zero		1


	//   ....[37]....
        /*02a4*/ 	.word	0x000011e0
        /*02a8*/ 	.word	0x0000000b
        /*02ac*/ 	.word	0x00036000
        /*02b0*/ 	.short	0x010a
        /*02b2*/ 	.byte	0x3f
	.zero		1


	//   ....[38]....
        /*02b4*/ 	.word	0x00001340
        /*02b8*/ 	.word	0x0000000a
        /*02bc*/ 	.word	0x00000000
        /*02c0*/ 	.short	0x0101
        /*02c2*/ 	.byte	0x3f
	.zero		1


	//   ....[39]....
        /*02c4*/ 	.word	0x00001580
        /*02c8*/ 	.word	0x00000004
        /*02cc*/ 	.word	0x00000000
        /*02d0*/ 	.short	0x0101
        /*02d2*/ 	.byte	0x3f
	.zero		1


	//   ....[40]....
        /*02d4*/ 	.word	0x000060e0
        /*02d8*/ 	.word	0x0000000f
        /*02dc*/ 	.word	0x00036090
        /*02e0*/ 	.short	0x010a
        /*02e2*/ 	.byte	0x3f
	.zero		1


	//   ....[41]....
        /*02e4*/ 	.word	0x00006980
        /*02e8*/ 	.word	0x00000002
        /*02ec*/ 	.word	0x00000000
        /*02f0*/ 	.short	0x010a
        /*02f2*/ 	.byte	0x3f
	.zero		1


	//   ....[42]....
        /*02f4*/ 	.word	0x00006a30
        /*02f8*/ 	.word	0x00000002
        /*02fc*/ 	.word	0x00000000
        /*0300*/ 	.short	0x010a
        /*0302*/ 	.byte	0x3f
	.zero		1


	//   ....[43]....
        /*0304*/ 	.word	0x00006ae0
        /*0308*/ 	.word	0x00000002
        /*030c*/ 	.word	0x00000000
        /*0310*/ 	.short	0x010a
        /*0312*/ 	.byte	0x3f
	.zero		1


	//   ....[44]....
        /*0314*/ 	.word	0x00006b90
        /*0318*/ 	.word	0x00000002
        /*031c*/ 	.word	0x00000000
        /*0320*/ 	.short	0x010a
        /*0322*/ 	.byte	0x3f
	.zero		1


	//   ....[45]....
        /*0324*/ 	.word	0x00006c40
        /*0328*/ 	.word	0x00000002
        /*032c*/ 	.word	0x00000000
        /*0330*/ 	.short	0x010a
        /*0332*/ 	.byte	0x3f
	.zero		1


	//   ....[46]....
        /*0334*/ 	.word	0x00006cf0
        /*0338*/ 	.word	0x00000002
        /*033c*/ 	.word	0x00000000
        /*0340*/ 	.short	0x010a
        /*0342*/ 	.byte	0x3f
	.zero		1


	//   ....[47]....
        /*0344*/ 	.word	0x00006da0
        /*0348*/ 	.word	0x00000002
        /*034c*/ 	.word	0x00000000
        /*0350*/ 	.short	0x010a
        /*0352*/ 	.byte	0x3f
	.zero		1


	//   ....[48]....
        /*0354*/ 	.word	0x00006e50
        /*0358*/ 	.word	0x00000002
        /*035c*/ 	.word	0x00000000
        /*0360*/ 	.short	0x010a
        /*0362*/ 	.byte	0x3f
	.zero		1


	//   ....[49]....
        /*0364*/ 	.word	0x00006f00
        /*0368*/ 	.word	0x00000002
        /*036c*/ 	.word	0x00000000
        /*0370*/ 	.short	0x010a
        /*0372*/ 	.byte	0x3f
	.zero		1


	//   ....[50]....
        /*0374*/ 	.word	0x00006fb0
        /*0378*/ 	.word	0x00000002
        /*037c*/ 	.word	0x00000000
        /*0380*/ 	.short	0x010a
        /*0382*/ 	.byte	0x3f
	.zero		1


	//   ....[51]....
        /*0384*/ 	.word	0x00007060
        /*0388*/ 	.word	0x00000002
        /*038c*/ 	.word	0x00000000
        /*0390*/ 	.short	0x010a
        /*0392*/ 	.byte	0x3f
	.zero		1


	//   ....[52]....
        /*0394*/ 	.word	0x00007110
        /*0398*/ 	.word	0x00000002
        /*039c*/ 	.word	0x00000000
        /*03a0*/ 	.short	0x010a
        /*03a2*/ 	.byte	0x3f
	.zero		1


	//   ....[53]....
        /*03a4*/ 	.word	0x000071c0
        /*03a8*/ 	.word	0x00000002
        /*03ac*/ 	.word	0x00000000
        /*03b0*/ 	.short	0x010a
        /*03b2*/ 	.byte	0x3f
	.zero		1


	//   ....[54]....
        /*03b4*/ 	.word	0x00007270
        /*03b8*/ 	.word	0x00000002
        /*03bc*/ 	.word	0x00000000
        /*03c0*/ 	.short	0x010a
        /*03c2*/ 	.byte	0x3f
	.zero		1


	//   ....[55]....
        /*03c4*/ 	.word	0x00007320
        /*03c8*/ 	.word	0x00000002
        /*03cc*/ 	.word	0x00000000
        /*03d0*/ 	.short	0x010a
        /*03d2*/ 	.byte	0x3f
	.zero		1


	//   ....[56]....
        /*03d4*/ 	.word	0x000073d0
        /*03d8*/ 	.word	0x00000002
        /*03dc*/ 	.word	0x00000000
        /*03e0*/ 	.short	0x010a
        /*03e2*/ 	.byte	0x3f
	.zero		1


	//   ....[57]....
        /*03e4*/ 	.word	0x00007480
        /*03e8*/ 	.word	0x00000002
        /*03ec*/ 	.word	0x00000000
        /*03f0*/ 	.short	0x010a
        /*03f2*/ 	.byte	0x3f
	.zero		1


	//   ....[58]....
        /*03f4*/ 	.word	0x00007530
        /*03f8*/ 	.word	0x00000003
        /*03fc*/ 	.word	0x00000000
        /*0400*/ 	.short	0x010a
        /*0402*/ 	.byte	0x3f
	.zero		1


	//----- nvinfo : EIATTR_NUM_MBARRIERS
	.align		4
.L_26:
        /*0404*/ 	.byte	0x03, 0x38
        /*0406*/ 	.short	0x0024


	//----- nvinfo : EIATTR_EXIT_INSTR_OFFSETS
	.align		4
        /*0408*/ 	.byte	0x04, 0x1c
        /*040a*/ 	.short	(.L_28 - .L_27)


	//   ....[0]....
.L_27:
        /*040c*/ 	.word	0x00000c30


	//   ....[1]....
        /*0410*/ 	.word	0x000016e0


	//   ....[2]....
        /*0414*/ 	.word	0x00004820


	//   ....[3]....
        /*0418*/ 	.word	0x00004850


	//   ....[4]....
        /*041c*/ 	.word	0x00005ec0


	//   ....[5]....
        /*0420*/ 	.word	0x00005ef0


	//   ....[6]....
        /*0424*/ 	.word	0x00005f10


	//   ....[7]....
        /*0428*/ 	.word	0x00006870


	//   ....[8]....
        /*042c*/ 	.word	0x00007560


	//----- nvinfo : EIATTR_MAX_THREADS
	.align		4
.L_28:
        /*0430*/ 	.byte	0x04, 0x05
        /*0432*/ 	.short	(.L_30 - .L_29)
.L_29:
        /*0434*/ 	.word	0x00000100
        /*0438*/ 	.word	0x00000001
        /*043c*/ 	.word	0x00000001


	//----- nvinfo : EIATTR_CRS_STACK_SIZE
	.align		4
.L_30:
        /*0440*/ 	.byte	0x04, 0x1e
        /*0442*/ 	.short	(.L_32 - .L_31)
.L_31:
        /*0444*/ 	.word	0x00000000


	//----- nvinfo : EIATTR_CBANK_PARAM_SIZE
	.align		4
.L_32:
        /*0448*/ 	.byte	0x03, 0x19
        /*044a*/ 	.short	0x0470


	//----- nvinfo : EIATTR_PARAM_CBANK
	.align		4
        /*044c*/ 	.byte	0x04, 0x0a
        /*044e*/ 	.short	(.L_34 - .L_33)
	.align		4
.L_33:
        /*0450*/ 	.word	index@(.nv.constant0._ZN7cutlass13device_kernelINS_4conv6kernel13ConvUniversalINS1_16ConvProblemShapeILNS1_8OperatorE1ELi3EEENS1_10collective14CollectiveConvINS1_46MainloopSm90TmaGmmaWarpSpecializedImplicitGemmILS5_1ELi18ELi3EN4cute5tupleIJNSA_1CILi2EEENSC_ILi1EEESE_EEENS1_36KernelImplicitTmaWarpSpecializedSm90ELi1EEENSB_IJNSC_ILi64EEENSC_ILi128EEENSB_IJNSC_ILi32EEEEEEEEENS_6half_tESN_NSA_8TiledMMAINSA_8MMA_AtomIJNSA_4SM904GMMA26MMA_64x128x16_F32F16F16_SSILNSR_5MajorE0ELST_1ELNSR_7ScaleInE1ELSU_1EEEEEENSA_6LayoutINSB_IJSE_SE_SE_EEENSB_IJNSC_ILi0EEESZ_SZ_EEEEENSB_IJNSA_10UnderscoreES12_S12_EEEEENS7_6detail26Sm90ImplicitGemmTileTraitsINSA_20SM90_TMA_LOAD_IM2COLENSA_14ComposedLayoutINSA_7SwizzleILi2ELi4ELi3EEENSA_18smem_ptr_flag_bitsILi16EEENSX_INSB_IJNSB_IJNSC_ILi8EEES1D_EEENSB_IJSK_SE_EEENSB_IJSE_NSC_ILi18EEEEEEEEENSB_IJNSB_IJSK_NSC_ILi256EEEEEENSB_IJSE_SZ_EEENSB_IJSZ_NSC_ILi2048EEEEEEEEEEEEEvEENS16_INSA_23SM90_TMA_LOAD_MULTICASTENS18_INS19_ILi3ELi4ELi3EEES1C_NSX_INSB_IJNSB_IJSI_SD_EEENSB_IJS1D_NSC_ILi4EEEEEES1H_EEENSB_IJNSB_IJSE_S1M_EEENSB_IJSI_NSC_ILi512EEEEEENSB_IJSZ_NSC_ILi4096EEEEEEEEEEEEEvEEEENS_8epilogue10collective6detail29Sm90TmaWarpSpecializedAdapterINS29_15DefaultEpilogueISN_NSB_IJNSB_IJllllEEESE_SZ_EEES2E_NS28_6thread17LinearCombinationISN_Li1EffLNS2F_9ScaleType4KindE0ELNS_15FloatRoundStyleE2ESN_EENS_4gemm15EpilogueDefaultEEEEEvvEEEEvNT_6ParamsE)
        /*0454*/ 	.short	0x0210
        /*0456*/ 	.short	0x0470


	//----- nvinfo : EIATTR_SW_WAR
	.align		4
.L_34:
        /*0458*/ 	.byte	0x04, 0x36
        /*045a*/ 	.short	(.L_36 - .L_35)
.L_35:
        /*045c*/ 	.word	0x00000008
.L_36:


//--------------------- .nv.callgraph             --------------------------
	.section	.nv.callgraph,"",@"SHT_CUDA_CALLGRAPH"
	.align	4
	.sectionentsize	8
	.align		4
        /*0000*/ 	.word	0x00000000
	.align		4
        /*0004*/ 	.word	0xffffffff
	.align		4
        /*0008*/ 	.word	0x00000000
	.align		4
        /*000c*/ 	.word	0xfffffffe
	.align		4
        /*0010*/ 	.word	0x00000000
	.align		4
        /*0014*/ 	.word	0xfffffffd
	.align		4
        /*0018*/ 	.word	0x00000000
	.align		4
        /*001c*/ 	.word	0xfffffffc


//--------------------- .nv.constant4             --------------------------
	.section	.nv.constant4,"a",@progbits
	.align	8
	.align		8
.nv.constant4:
        /*0000*/ 	.dword	_ZN39_INTERNAL_822f76be_4_k_cu_b12398d8_29424cuda3std3__45__cpo5beginE
	.align		8
        /*0008*/ 	.dword	_ZN39_INTERNAL_822f76be_4_k_cu_b12398d8_29424cuda3std3__45__cpo3endE
	.align		8
        /*0010*/ 	.dword	_ZN39_INTERNAL_822f76be_4_k_cu_b12398d8_29424cuda3std3__45__cpo6cbeginE
	.align		8
        /*0018*/ 	.dword	_ZN39_INTERNAL_822f76be_4_k_cu_b12398d8_29424cuda3std3__45__cpo4cendE
	.align		8
        /*0020*/ 	.dword	_ZN39_INTERNAL_822f76be_4_k_cu_b12398d8_29424cuda3std3__441_GLOBAL__N__822f76be_4_k_cu_b12398d8_29426ignoreE
	.align		8
        /*0028*/ 	.dword	_ZN39_INTERNAL_822f76be_4_k_cu_b12398d8_29424cuda3std3__419piecewise_constructE
	.align		8
        /*0030*/ 	.dword	_ZN39_INTERNAL_822f76be_4_k_cu_b12398d8_29424cuda3std3__48in_placeE
	.align		8
        /*0038*/ 	.dword	_ZN39_INTERNAL_822f76be_4_k_cu_b12398d8_29424cuda3std6ranges3__45__cpo4swapE
	.align		8
        /*0040*/ 	.dword	_ZN39_INTERNAL_822f76be_4_k_cu_b12398d8_29424cuda3std6ranges3__45__cpo9iter_moveE
	.align		8
        /*0048*/ 	.dword	_ZN39_INTERNAL_822f76be_4_k_cu_b12398d8_29424cute7productE
	.align		8
        /*0050*/ 	.dword	_ZN39_INTERNAL_822f76be_4_k_cu_b12398d8_29424cute1_E


//--------------------- .text._ZN7cutlass13device_kernelINS_4conv6kernel13ConvUniversalINS1_16ConvProblemShapeILNS1_8OperatorE1ELi3EEENS1_10collective14CollectiveConvINS1_46MainloopSm90TmaGmmaWarpSpecializedImplicitGemmILS5_1ELi18ELi3EN4cute5tupleIJNSA_1CILi2EEENSC_ILi1EEESE_EEENS1_36KernelImplicitTmaWarpSpecializedSm90ELi1EEENSB_IJNSC_ILi64EEENSC_ILi128EEENSB_IJNSC_ILi32EEEEEEEEENS_6half_tESN_NSA_8TiledMMAINSA_8MMA_AtomIJNSA_4SM904GMMA26MMA_64x128x16_F32F16F16_SSILNSR_5MajorE0ELST_1ELNSR_7ScaleInE1ELSU_1EEEEEENSA_6LayoutINSB_IJSE_SE_SE_EEENSB_IJNSC_ILi0EEESZ_SZ_EEEEENSB_IJNSA_10UnderscoreES12_S12_EEEEENS7_6detail26Sm90ImplicitGemmTileTraitsINSA_20SM90_TMA_LOAD_IM2COLENSA_14ComposedLayoutINSA_7SwizzleILi2ELi4ELi3EEENSA_18smem_ptr_flag_bitsILi16EEENSX_INSB_IJNSB_IJNSC_ILi8EEES1D_EEENSB_IJSK_SE_EEENSB_IJSE_NSC_ILi18EEEEEEEEENSB_IJNSB_IJSK_NSC_ILi256EEEEEENSB_IJSE_SZ_EEENSB_IJSZ_NSC_ILi2048EEEEEEEEEEEEEvEENS16_INSA_23SM90_TMA_LOAD_MULTICASTENS18_INS19_ILi3ELi4ELi3EEES1C_NSX_INSB_IJNSB_IJSI_SD_EEENSB_IJS1D_NSC_ILi4EEEEEES1H_EEENSB_IJNSB_IJSE_S1M_EEENSB_IJSI_NSC_ILi512EEEEEENSB_IJSZ_NSC_ILi4096EEEEEEEEEEEEEvEEEENS_8epilogue10collective6detail29Sm90TmaWarpSpecializedAdapterINS29_15DefaultEpilogueISN_NSB_IJNSB_IJllllEEESE_SZ_EEES2E_NS28_6thread17LinearCombinationISN_Li1EffLNS2F_9ScaleType4KindE0ELNS_15FloatRoundStyleE2ESN_EENS_4gemm15EpilogueDefaultEEEEEvvEEEEvNT_6ParamsE --------------------------
	.section	.text._ZN7cutlass13device_kernelINS_4conv6kernel13ConvUniversalINS1_16ConvProblemShapeILNS1_8OperatorE1ELi3EEENS1_10collective14CollectiveConvINS1_46MainloopSm90TmaGmmaWarpSpecializedImplicitGemmILS5_1ELi18ELi3EN4cute5tupleIJNSA_1CILi2EEENSC_ILi1EEESE_EEENS1_36KernelImplicitTmaWarpSpecializedSm90ELi1EEENSB_IJNSC_ILi64EEENSC_ILi128EEENSB_IJNSC_ILi32EEEEEEEEENS_6half_tESN_NSA_8TiledMMAINSA_8MMA_AtomIJNSA_4SM904GMMA26MMA_64x128x16_F32F16F16_SSILNSR_5MajorE0ELST_1ELNSR_7ScaleInE1ELSU_1EEEEEENSA_6LayoutINSB_IJSE_SE_SE_EEENSB_IJNSC_ILi0EEESZ_SZ_EEEEENSB_IJNSA_10UnderscoreES12_S12_EEEEENS7_6detail26Sm90ImplicitGemmTileTraitsINSA_20SM90_TMA_LOAD_IM2COLENSA_14ComposedLayoutINSA_7SwizzleILi2ELi4ELi3EEENSA_18smem_ptr_flag_bitsILi16EEENSX_INSB_IJNSB_IJNSC_ILi8EEES1D_EEENSB_IJSK_SE_EEENSB_IJSE_NSC_ILi18EEEEEEEEENSB_IJNSB_IJSK_NSC_ILi256EEEEEENSB_IJSE_SZ_EEENSB_IJSZ_NSC_ILi2048EEEEEEEEEEEEEvEENS16_INSA_23SM90_TMA_LOAD_MULTICASTENS18_INS19_ILi3ELi4ELi3EEES1C_NSX_INSB_IJNSB_IJSI_SD_EEENSB_IJS1D_NSC_ILi4EEEEEES1H_EEENSB_IJNSB_IJSE_S1M_EEENSB_IJSI_NSC_ILi512EEEEEENSB_IJSZ_NSC_ILi4096EEEEEEEEEEEEEvEEEENS_8epilogue10collective6detail29Sm90TmaWarpSpecializedAdapterINS29_15DefaultEpilogueISN_NSB_IJNSB_IJllllEEESE_SZ_EEES2E_NS28_6thread17LinearCombinationISN_Li1EffLNS2F_9ScaleType4KindE0ELNS_15FloatRoundStyleE2ESN_EENS_4gemm15EpilogueDefaultEEEEEvvEEEEvNT_6ParamsE,"ax",@progbits
	.align	128
.text._ZN7cutlass13device_kernelINS_4conv6kernel13ConvUniversalINS1_16ConvProblemShapeILNS1_8OperatorE1ELi3EEENS1_10collective14CollectiveConvINS1_46MainloopSm90TmaGmmaWarpSpecializedImplicitGemmILS5_1ELi18ELi3EN4cute5tupleIJNSA_1CILi2EEENSC_ILi1EEESE_EEENS1_36KernelImplicitTmaWarpSpecializedSm90ELi1EEENSB_IJNSC_ILi64EEENSC_ILi128EEENSB_IJNSC_ILi32EEEEEEEEENS_6half_tESN_NSA_8TiledMMAINSA_8MMA_AtomIJNSA_4SM904GMMA26MMA_64x128x16_F32F16F16_SSILNSR_5MajorE0ELST_1ELNSR_7ScaleInE1ELSU_1EEEEEENSA_6LayoutINSB_IJSE_SE_SE_EEENSB_IJNSC_ILi0EEESZ_SZ_EEEEENSB_IJNSA_10UnderscoreES12_S12_EEEEENS7_6detail26Sm90ImplicitGemmTileTraitsINSA_20SM90_TMA_LOAD_IM2COLENSA_14ComposedLayoutINSA_7SwizzleILi2ELi4ELi3EEENSA_18smem_ptr_flag_bitsILi16EEENSX_INSB_IJNSB_IJNSC_ILi8EEES1D_EEENSB_IJSK_SE_EEENSB_IJSE_NSC_ILi18EEEEEEEEENSB_IJNSB_IJSK_NSC_ILi256EEEEEENSB_IJSE_SZ_EEENSB_IJSZ_NSC_ILi2048EEEEEEEEEEEEEvEENS16_INSA_23SM90_TMA_LOAD_MULTICASTENS18_INS19_ILi3ELi4ELi3EEES1C_NSX_INSB_IJNSB_IJSI_SD_EEENSB_IJS1D_NSC_ILi4EEEEEES1H_EEENSB_IJNSB_IJSE_S1M_EEENSB_IJSI_NSC_ILi512EEEEEENSB_IJSZ_NSC_ILi4096EEEEEEEEEEEEEvEEEENS_8epilogue10collective6detail29Sm90TmaWarpSpecializedAdapterINS29_15DefaultEpilogueISN_NSB_IJNSB_IJllllEEESE_SZ_EEES2E_NS28_6thread17LinearCombinationISN_Li1EffLNS2F_9ScaleType4KindE0ELNS_15FloatRoundStyleE2ESN_EENS_4gemm15EpilogueDefaultEEEEEvvEEEEvNT_6ParamsE:
        .type           _ZN7cutlass13device_kernelINS_4conv6kernel13ConvUniversalINS1_16ConvProblemShapeILNS1_8OperatorE1ELi3EEENS1_10collective14CollectiveConvINS1_46MainloopSm90TmaGmmaWarpSpecializedImplicitGemmILS5_1ELi18ELi3EN4cute5tupleIJNSA_1CILi2EEENSC_ILi1EEESE_EEENS1_36KernelImplicitTmaWarpSpecializedSm90ELi1EEENSB_IJNSC_ILi64EEENSC_ILi128EEENSB_IJNSC_ILi32EEEEEEEEENS_6half_tESN_NSA_8TiledMMAINSA_8MMA_AtomIJNSA_4SM904GMMA26MMA_64x128x16_F32F16F16_SSILNSR_5MajorE0ELST_1ELNSR_7ScaleInE1ELSU_1EEEEEENSA_6LayoutINSB_IJSE_SE_SE_EEENSB_IJNSC_ILi0EEESZ_SZ_EEEEENSB_IJNSA_10UnderscoreES12_S12_EEEEENS7_6detail26Sm90ImplicitGemmTileTraitsINSA_20SM90_TMA_LOAD_IM2COLENSA_14ComposedLayoutINSA_7SwizzleILi2ELi4ELi3EEENSA_18smem_ptr_flag_bitsILi16EEENSX_INSB_IJNSB_IJNSC_ILi8EEES1D_EEENSB_IJSK_SE_EEENSB_IJSE_NSC_ILi18EEEEEEEEENSB_IJNSB_IJSK_NSC_ILi256EEEEEENSB_IJSE_SZ_EEENSB_IJSZ_NSC_ILi2048EEEEEEEEEEEEEvEENS16_INSA_23SM90_TMA_LOAD_MULTICASTENS18_INS19_ILi3ELi4ELi3EEES1C_NSX_INSB_IJNSB_IJSI_SD_EEENSB_IJS1D_NSC_ILi4EEEEEES1H_EEENSB_IJNSB_IJSE_S1M_EEENSB_IJSI_NSC_ILi512EEEEEENSB_IJSZ_NSC_ILi4096EEEEEEEEEEEEEvEEEENS_8epilogue10collective6detail29Sm90TmaWarpSpecializedAdapterINS29_15DefaultEpilogueISN_NSB_IJNSB_IJllllEEESE_SZ_EEES2E_NS28_6thread17LinearCombinationISN_Li1EffLNS2F_9ScaleType4KindE0ELNS_15FloatRoundStyleE2ESN_EENS_4gemm15EpilogueDefaultEEEEEvvEEEEvNT_6ParamsE,@function
        .size           _ZN7cutlass13device_kernelINS_4conv6kernel13ConvUniversalINS1_16ConvProblemShapeILNS1_8OperatorE1ELi3EEENS1_10collective14CollectiveConvINS1_46MainloopSm90TmaGmmaWarpSpecializedImplicitGemmILS5_1ELi18ELi3EN4cute5tupleIJNSA_1CILi2EEENSC_ILi1EEESE_EEENS1_36KernelImplicitTmaWarpSpecializedSm90ELi1EEENSB_IJNSC_ILi64EEENSC_ILi128EEENSB_IJNSC_ILi32EEEEEEEEENS_6half_tESN_NSA_8TiledMMAINSA_8MMA_AtomIJNSA_4SM904GMMA26MMA_64x128x16_F32F16F16_SSILNSR_5MajorE0ELST_1ELNSR_7ScaleInE1ELSU_1EEEEEENSA_6LayoutINSB_IJSE_SE_SE_EEENSB_IJNSC_ILi0EEESZ_SZ_EEEEENSB_IJNSA_10UnderscoreES12_S12_EEEEENS7_6detail26Sm90ImplicitGemmTileTraitsINSA_20SM90_TMA_LOAD_IM2COLENSA_14ComposedLayoutINSA_7SwizzleILi2ELi4ELi3EEENSA_18smem_ptr_flag_bitsILi16EEENSX_INSB_IJNSB_IJNSC_ILi8EEES1D_EEENSB_IJSK_SE_EEENSB_IJSE_NSC_ILi18EEEEEEEEENSB_IJNSB_IJSK_NSC_ILi256EEEEEENSB_IJSE_SZ_EEENSB_IJSZ_NSC_ILi2048EEEEEEEEEEEEEvEENS16_INSA_23SM90_TMA_LOAD_MULTICASTENS18_INS19_ILi3ELi4ELi3EEES1C_NSX_INSB_IJNSB_IJSI_SD_EEENSB_IJS1D_NSC_ILi4EEEEEES1H_EEENSB_IJNSB_IJSE_S1M_EEENSB_IJSI_NSC_ILi512EEEEEENSB_IJSZ_NSC_ILi4096EEEEEEEEEEEEEvEEEENS_8epilogue10collective6detail29Sm90TmaWarpSpecializedAdapterINS29_15DefaultEpilogueISN_NSB_IJNSB_IJllllEEESE_SZ_EEES2E_NS28_6thread17LinearCombinationISN_Li1EffLNS2F_9ScaleType4KindE0ELNS_15FloatRoundStyleE2ESN_EENS_4gemm15EpilogueDefaultEEEEEvvEEEEvNT_6ParamsE,(.L_x_178 - _ZN7cutlass13device_kernelINS_4conv6kernel13ConvUniversalINS1_16ConvProblemShapeILNS1_8OperatorE1ELi3EEENS1_10collective14CollectiveConvINS1_46MainloopSm90TmaGmmaWarpSpecializedImplicitGemmILS5_1ELi18ELi3EN4cute5tupleIJNSA_1CILi2EEENSC_ILi1EEESE_EEENS1_36KernelImplicitTmaWarpSpecializedSm90ELi1EEENSB_IJNSC_ILi64EEENSC_ILi128EEENSB_IJNSC_ILi32EEEEEEEEENS_6half_tESN_NSA_8TiledMMAINSA_8MMA_AtomIJNSA_4SM904GMMA26MMA_64x128x16_F32F16F16_SSILNSR_5MajorE0ELST_1ELNSR_7ScaleInE1ELSU_1EEEEEENSA_6LayoutINSB_IJSE_SE_SE_EEENSB_IJNSC_ILi0EEESZ_SZ_EEEEENSB_IJNSA_10UnderscoreES12_S12_EEEEENS7_6detail26Sm90ImplicitGemmTileTraitsINSA_20SM90_TMA_LOAD_IM2COLENSA_14ComposedLayoutINSA_7SwizzleILi2ELi4ELi3EEENSA_18smem_ptr_flag_bitsILi16EEENSX_INSB_IJNSB_IJNSC_ILi8EEES1D_EEENSB_IJSK_SE_EEENSB_IJSE_NSC_ILi18EEEEEEEEENSB_IJNSB_IJSK_NSC_ILi256EEEEEENSB_IJSE_SZ_EEENSB_IJSZ_NSC_ILi2048EEEEEEEEEEEEEvEENS16_INSA_23SM90_TMA_LOAD_MULTICASTENS18_INS19_ILi3ELi4ELi3EEES1C_NSX_INSB_IJNSB_IJSI_SD_EEENSB_IJS1D_NSC_ILi4EEEEEES1H_EEENSB_IJNSB_IJSE_S1M_EEENSB_IJSI_NSC_ILi512EEEEEENSB_IJSZ_NSC_ILi4096EEEEEEEEEEEEEvEEEENS_8epilogue10collective6detail29Sm90TmaWarpSpecializedAdapterINS29_15DefaultEpilogueISN_NSB_IJNSB_IJllllEEESE_SZ_EEES2E_NS28_6thread17LinearCombinationISN_Li1EffLNS2F_9ScaleType4KindE0ELNS_15FloatRoundStyleE2ESN_EENS_4gemm15EpilogueDefaultEEEEEvvEEEEvNT_6ParamsE)
        .other          _ZN7cutlass13device_kernelINS_4conv6kernel13ConvUniversalINS1_16ConvProblemShapeILNS1_8OperatorE1ELi3EEENS1_10collective14CollectiveConvINS1_46MainloopSm90TmaGmmaWarpSpecializedImplicitGemmILS5_1ELi18ELi3EN4cute5tupleIJNSA_1CILi2EEENSC_ILi1EEESE_EEENS1_36KernelImplicitTmaWarpSpecializedSm90ELi1EEENSB_IJNSC_ILi64EEENSC_ILi128EEENSB_IJNSC_ILi32EEEEEEEEENS_6half_tESN_NSA_8TiledMMAINSA_8MMA_AtomIJNSA_4SM904GMMA26MMA_64x128x16_F32F16F16_SSILNSR_5MajorE0ELST_1ELNSR_7ScaleInE1ELSU_1EEEEEENSA_6LayoutINSB_IJSE_SE_SE_EEENSB_IJNSC_ILi0EEESZ_SZ_EEEEENSB_IJNSA_10UnderscoreES12_S12_EEEEENS7_6detail26Sm90ImplicitGemmTileTraitsINSA_20SM90_TMA_LOAD_IM2COLENSA_14ComposedLayoutINSA_7SwizzleILi2ELi4ELi3EEENSA_18smem_ptr_flag_bitsILi16EEENSX_INSB_IJNSB_IJNSC_ILi8EEES1D_EEENSB_IJSK_SE_EEENSB_IJSE_NSC_ILi18EEEEEEEEENSB_IJNSB_IJSK_NSC_ILi256EEEEEENSB_IJSE_SZ_EEENSB_IJSZ_NSC_ILi2048EEEEEEEEEEEEEvEENS16_INSA_23SM90_TMA_LOAD_MULTICASTENS18_INS19_ILi3ELi4ELi3EEES1C_NSX_INSB_IJNSB_IJSI_SD_EEENSB_IJS1D_NSC_ILi4EEEEEES1H_EEENSB_IJNSB_IJSE_S1M_EEENSB_IJSI_NSC_ILi512EEEEEENSB_IJSZ_NSC_ILi4096EEEEEEEEEEEEEvEEEENS_8epilogue10collective6detail29Sm90TmaWarpSpecializedAdapterINS29_15DefaultEpilogueISN_NSB_IJNSB_IJllllEEESE_SZ_EEES2E_NS28_6thread17LinearCombinationISN_Li1EffLNS2F_9ScaleType4KindE0ELNS_15FloatRoundStyleE2ESN_EENS_4gemm15EpilogueDefaultEEEEEvvEEEEvNT_6ParamsE,@"STO_CUDA_ENTRY STV_DEFAULT"
_ZN7cutlass13device_kernelINS_4conv6kernel13ConvUniversalINS1_16ConvProblemShapeILNS1_8OperatorE1ELi3EEENS1_10collective14CollectiveConvINS1_46MainloopSm90TmaGmmaWarpSpecializedImplicitGemmILS5_1ELi18ELi3EN4cute5tupleIJNSA_1CILi2EEENSC_ILi1EEESE_EEENS1_36KernelImplicitTmaWarpSpecializedSm90ELi1EEENSB_IJNSC_ILi64EEENSC_ILi128EEENSB_IJNSC_ILi32EEEEEEEEENS_6half_tESN_NSA_8TiledMMAINSA_8MMA_AtomIJNSA_4SM904GMMA26MMA_64x128x16_F32F16F16_SSILNSR_5MajorE0ELST_1ELNSR_7ScaleInE1ELSU_1EEEEEENSA_6LayoutINSB_IJSE_SE_SE_EEENSB_IJNSC_ILi0EEESZ_SZ_EEEEENSB_IJNSA_10UnderscoreES12_S12_EEEEENS7_6detail26Sm90ImplicitGemmTileTraitsINSA_20SM90_TMA_LOAD_IM2COLENSA_14ComposedLayoutINSA_7SwizzleILi2ELi4ELi3EEENSA_18smem_ptr_flag_bitsILi16EEENSX_INSB_IJNSB_IJNSC_ILi8EEES1D_EEENSB_IJSK_SE_EEENSB_IJSE_NSC_ILi18EEEEEEEEENSB_IJNSB_IJSK_NSC_ILi256EEEEEENSB_IJSE_SZ_EEENSB_IJSZ_NSC_ILi2048EEEEEEEEEEEEEvEENS16_INSA_23SM90_TMA_LOAD_MULTICASTENS18_INS19_ILi3ELi4ELi3EEES1C_NSX_INSB_IJNSB_IJSI_SD_EEENSB_IJS1D_NSC_ILi4EEEEEES1H_EEENSB_IJNSB_IJSE_S1M_EEENSB_IJSI_NSC_ILi512EEEEEENSB_IJSZ_NSC_ILi4096EEEEEEEEEEEEEvEEEENS_8epilogue10collective6detail29Sm90TmaWarpSpecializedAdapterINS29_15DefaultEpilogueISN_NSB_IJNSB_IJllllEEESE_SZ_EEES2E_NS28_6thread17LinearCombinationISN_Li1EffLNS2F_9ScaleType4KindE0ELNS_15FloatRoundStyleE2ESN_EENS_4gemm15EpilogueDefaultEEEEEvvEEEEvNT_6ParamsE:
[----:B------:R-:W-:Y:S01]  /*0000*/  LDC R1, c[0x0][0x28] ;  /* 0x00000a00ff017b82 */ /* 0x000fe20000000800 */
[----:B------:R-:W0:Y:S01]  /*0010*/  S2R R10, SR_TID.X ;  /* 0x00000000000a7919 */ /* 0x000e220000002100 */
[----:B------:R-:W-:Y:S01]  /*0020*/  ELECT P0, URZ, PT ;  /* 0x00000000003f782f */ /* 0x000fe20003800000 */
[----:B------:R-:W-:Y:S01]  /*0030*/  BSSY B0, `(.L_x_0) ;  /* 0x0000010000007945 */ /* 0x000fe20003800000 */
[----:B------:R-:W1:Y:S01]  /*0040*/  S2R R11, SR_CTAID.X ;  /* 0x00000000000b7919 */ /* 0x000e620000002500 */
[--C-:B0-----:R-:W-:Y:S02]  /*0050*/  SHF.R.U32.HI R0, RZ, 0x5, R10.reuse ;  /* 0x00000005ff007819 */ /* 0x101fe4000001160a */
[----:B------:R-:W-:-:S03]  /*0060*/  SHF.R.U32.HI R3, RZ, 0x7, R10 ;  /* 0x00000007ff037819 */ /* 0x000fc6000001160a */
[----:B------:R-:W0:Y:S04]  /*0070*/  SHFL.IDX PT, R2, R0, RZ, 0x1f ;  /* 0x00001fff00027589 */ /* 0x000e2800000e0000 */
[----:B------:R2:W3:Y:S01]  /*0080*/  SHFL.IDX PT, R9, R3, RZ, 0x1f ;  /* 0x00001fff03097589 */ /* 0x0004e200000e0000 */
[----:B0-----:R-:W-:-:S13]  /*0090*/  ISETP.NE.OR P0, PT, R2, RZ, !P0 ;  /* 0x000000ff0200720c */ /* 0x001fda0004705670 */
[----:B-123--:R-:W-:Y:S05]  /*00a0*/  @P0 BRA `(.L_x_1) ;  /* 0x0000000000200947 */ /* 0x00efea0003800000 */
[----:B------:R-:W-:Y:S02]  /*00b0*/  ULDC.64 UR4, c[0x0][0x198] ;  /* 0x0000660000047ab9 */ /* 0x000fe40000000a00 */
[----:B------:R-:W-:Y:S02]  /*00c0*/  UIADD3 UR6, UP0, UR4, 0xf0, URZ ;  /* 0x000000f004067890 */ /* 0x000fe4000ff1e03f */
[----:B------:R-:W-:Y:S02]  /*00d0*/  UIADD3 UR4, UP1, UR4, 0x270, URZ ;  /* 0x0000027004047890 */ /* 0x000fe4000ff3e03f */
[----:B------:R-:W-:Y:S02]  /*00e0*/  UIADD3.X UR7, URZ, UR5, URZ, UP0, !UPT ;  /* 0x000000053f077290 */ /* 0x000fe400087fe43f */
[----:B------:R-:W-:-:S07]  /*00f0*/  UIADD3.X UR5, URZ, UR5, URZ, UP1, !UPT ;  /* 0x000000053f057290 */ /* 0x000fce0008ffe43f */
[----:B------:R0:W-:Y:S02]  /*0100*/  UTMACCTL.PF [UR6] ;  /* 0x00000000060079b9 */ /* 0x0001e40008040000 */
[----:B------:R0:W-:Y:S02]  /*0110*/  UTMACCTL.PF [UR4] ;  /* 0x00000000040079b9 */ /* 0x0001e40008040000 */
[----:B0-----:R-:W-:Y:S01]  /*0120*/  NOP ;  /* 0x0000000000007918 */ /* 0x001fe20000000000 */
.L_x_1:
[----:B------:R-:W-:Y:S05]  /*0130*/  BSYNC B0 ;  /* 0x0000000000007941 */ /* 0x000fea0003800000 */
.L_x_0:
[----:B------:R-:W0:Y:S01]  /*0140*/  SHFL.IDX PT, R0, R0, RZ, 0x1f ;  /* 0x00001fff00007589 */ /* 0x000e2200000e0000 */
[----:B------:R-:W-:Y:S02]  /*0150*/  SHF.R.S32.HI R3, RZ, 0x1f, R10 ;  /* 0x0000001fff037819 */ /* 0x000fe4000001140a */
[----:B------:R-:W-:Y:S01]  /*0160*/  I2FP.F32.U32 R6, R11 ;  /* 0x0000000b00067245 */ /* 0x000fe20000201000 */
[----:B------:R-:W1:Y:S01]  /*0170*/  S2R R12, SR_CTAID.Y ;  /* 0x00000000000c7919 */ /* 0x000e620000002600 */
[----:B------:R-:W-:-:S04]  /*0180*/  LEA.HI R3, R3, R10, RZ, 0x7 ;  /* 0x0000000a03037211 */ /* 0x000fc800078f38ff */
[----:B------:R-:W-:-:S05]  /*0190*/  LOP3.LUT R3, R3, 0xffffff80, RZ, 0xc0, !PT ;  /* 0xffffff8003037812 */ /* 0x000fca00078ec0ff */
[----:B------:R-:W-:-:S05]  /*01a0*/  IMAD.IADD R14, R10, 0x1, -R3 ;  /* 0x000000010a0e7824 */ /* 0x000fca00078e0a03 */
[----:B------:R-:W-:-:S04]  /*01b0*/  SHF.R.S32.HI R3, RZ, 0x1f, R14 ;  /* 0x0000001fff037819 */ /* 0x000fc8000001140e */
[----:B------:R-:W-:Y:S02]  /*01c0*/  LEA.HI R3, R3, R14, RZ, 0x3 ;  /* 0x0000000e03037211 */ /* 0x000fe400078f18ff */
[----:B0-----:R-:W-:Y:S02]  /*01d0*/  ISETP.NE.AND P0, PT, R0, RZ, PT ;  /* 0x000000ff0000720c */ /* 0x001fe40003f05270 */
[--C-:B------:R-:W-:Y:S02]  /*01e0*/  SHF.R.S32.HI R4, RZ, 0x3, R3.reuse ;  /* 0x00000003ff047819 */ /* 0x100fe40000011403 */
[----:B------:R-:W-:Y:S02]  /*01f0*/  SHF.R.S32.HI R3, RZ, 0x1f, R3 ;  /* 0x0000001fff037819 */ /* 0x000fe40000011403 */
[----:B------:R-:W-:-:S07]  /*0200*/  SHF.R.S32.HI R5, RZ, 0x1f, R0 ;  /* 0x0000001fff057819 */ /* 0x000fce0000011400 */
[----:B-1----:R-:W-:Y:S05]  /*0210*/  @P0 BRA `(.L_x_2) ;  /* 0x0000000000d40947 */ /* 0x002fea0003800000 */
[----:B------:R-:W-:Y:S01]  /*0220*/  ELECT P0, URZ, PT ;  /* 0x00000000003f782f */ /* 0x000fe20003800000 */
[----:B------:R-:W-:-:S12]  /*0230*/  BSSY B0, `(.L_x_2) ;  /* 0x0000033000007945 */ /* 0x000fd80003800000 */
[----:B------:R-:W-:Y:S05]  /*0240*/  @!P0 BRA `(.L_x_3) ;  /* 0x0000000000c48947 */ /* 0x000fea0003800000 */
[----:B------:R-:W0:Y:S01]  /*0250*/  S2UR UR8, SR_CgaCtaId ;  /* 0x00000000000879c3 */ /* 0x000e220000008800 */
[----:B------:R-:W-:Y:S01]  /*0260*/  UMOV UR4, 0x400 ;  /* 0x0000040000047882 */ /* 0x000fe20000000000 */
[----:B------:R-:W-:Y:S01]  /*0270*/  UMOV UR5, 0x1 ;  /* 0x0000000100057882 */ /* 0x000fe20000000000 */
[----:B------:R-:W-:Y:S02]  /*0280*/  UMOV UR6, 0x2 ;  /* 0x0000000200067882 */ /* 0x000fe40000000000 */
[----:B------:R-:W-:-:S04]  /*0290*/  UIADD3 UR6, -UR6, 0x100000, URZ ;  /* 0x0010000006067890 */ /* 0x000fc8000fffe13f */
[----:B------:R-:W-:Y:S02]  /*02a0*/  USHF.L.U32 UR7, UR6, 0xb, URZ ;  /* 0x0000000b06077899 */ /* 0x000fe4000800063f */
[----:B------:R-:W-:Y:S02]  /*02b0*/  USHF.L.U32 UR6, UR6, 0x1, URZ ;  /* 0x0000000106067899 */ /* 0x000fe4000800063f */
[----:B0-----:R-:W-:Y:S02]  /*02c0*/  ULEA UR8, UR8, UR4, 0x18 ;  /* 0x0000000408087291 */ /* 0x001fe4000f8ec03f */
[----:B------:R-:W-:-:S04]  /*02d0*/  UIADD3 UR4, -UR5, 0x100000, URZ ;  /* 0x0010000005047890 */ /* 0x000fc8000fffe13f */
[----:B------:R-:W-:Y:S02]  /*02e0*/  USHF.L.U32 UR5, UR4, 0xb, URZ ;  /* 0x0000000b04057899 */ /* 0x000fe4000800063f */
[----:B------:R-:W-:Y:S01]  /*02f0*/  USHF.L.U32 UR4, UR4, 0x1, URZ ;  /* 0x0000000104047899 */ /* 0x000fe2000800063f */
[----:B------:R-:W0:Y:S11]  /*0300*/  FENCE.VIEW.ASYNC.S ;  /* 0x00000000000073c6 */ /* 0x000e360000000000 */
[----:B0-----:R0:W1:Y:S01]  /*0310*/  SYNCS.EXCH.64 URZ, [UR8+0x36000], UR4 ;  /* 0x03600004083f75b2 */ /* 0x0010620008000100 */
[----:B------:R0:W2:Y:S01]  /*0320*/  SYNCS.EXCH.64 URZ, [UR8+0x36090], UR6 ;  /* 0x03609006083f75b2 */ /* 0x0000a20008000100 */
[----:B------:R0:W3:Y:S01]  /*0330*/  SYNCS.EXCH.64 URZ, [UR8+0x36008], UR4 ;  /* 0x03600804083f75b2 */ /* 0x0000e20008000100 */
[----:B------:R0:W4:Y:S01]  /*0340*/  SYNCS.EXCH.64 URZ, [UR8+0x36098], UR6 ;  /* 0x03609806083f75b2 */ /* 0x0001220008000100 */
[----:B------:R0:W0:Y:S01]  /*0350*/  SYNCS.EXCH.64 URZ, [UR8+0x36010], UR4 ;  /* 0x03601004083f75b2 */ /* 0x0000220008000100 */
        /* <DEDUP_REMOVED lines=31> */
[----:B-1234-:R-:W-:Y:S01]  /*0550*/  NOP ;  /* 0x0000000000007918 */ /* 0x01efe20000000000 */
.L_x_3:
[----:B0-----:R-:W-:Y:S05]  /*0560*/  BSYNC B0 ;  /* 0x0000000000007941 */ /* 0x001fea0003800000 */
.L_x_2:
[----:B------:R-:W-:Y:S01]  /*0570*/  ULDC UR4, c[0x0][0x150] ;  /* 0x0000540000047ab9 */ /* 0x000fe20000000800 */
[----:B------:R-:W-:Y:S01]  /*0580*/  LEA.HI R3, R3, R4, RZ, 0x2 ;  /* 0x0000000403037211 */ /* 0x000fe200078f10ff */
[----:B------:R-:W-:Y:S01]  /*0590*/  FMUL R6, R6, UR4 ;  /* 0x0000000406067c20 */ /* 0x000fe20008400000 */
[----:B------:R-:W-:Y:S01]  /*05a0*/  LEA.HI R5, R5, R0, RZ, 0x2 ;  /* 0x0000000005057211 */ /* 0x000fe200078f10ff */
[----:B------:R-:W-:Y:S01]  /*05b0*/  ULDC UR4, c[0x0][0x154] ;  /* 0x0000550000047ab9 */ /* 0x000fe20000000800 */
[----:B------:R-:W-:Y:S01]  /*05c0*/  LOP3.LUT R3, R3, 0xfffffffc, RZ, 0xc0, !PT ;  /* 0xfffffffc03037812 */ /* 0x000fe200078ec0ff */
[----:B------:R-:W0:Y:S01]  /*05d0*/  LDC R13, c[0x0][0x140] ;  /* 0x00005000ff0d7b82 */ /* 0x000e220000000800 */
[----:B------:R-:W-:Y:S01]  /*05e0*/  LOP3.LUT R5, R5, 0x3ffffffc, RZ, 0xc0, !PT ;  /* 0x3ffffffc05057812 */ /* 0x000fe200078ec0ff */
[----:B------:R-:W1:Y:S01]  /*05f0*/  F2I.U32.TRUNC.NTZ R6, R6 ;  /* 0x0000000600067305 */ /* 0x000e62000020f000 */
[----:B------:R-:W-:Y:S01]  /*0600*/  LOP3.LUT P0, RZ, R14, 0x7, RZ, 0xc0, !PT ;  /* 0x000000070eff7812 */ /* 0x000fe2000780c0ff */
[----:B------:R-:W-:Y:S01]  /*0610*/  IMAD.IADD R3, R4, 0x1, -R3 ;  /* 0x0000000104037824 */ /* 0x000fe200078e0a03 */
[----:B------:R-:W-:Y:S01]  /*0620*/  ISETP.NE.AND P3, PT, R9, 0x1, PT ;  /* 0x000000010900780c */ /* 0x000fe20003f65270 */
[----:B------:R-:W-:Y:S01]  /*0630*/  IMAD.IADD R0, R0, 0x1, -R5 ;  /* 0x0000000100007824 */ /* 0x000fe200078e0a05 */
[----:B------:R-:W-:Y:S01]  /*0640*/  I2FP.F32.U32 R5, R12 ;  /* 0x0000000c00057245 */ /* 0x000fe20000201000 */
[----:B------:R-:W-:Y:S01]  /*0650*/  NOP ;  /* 0x0000000000007918 */ /* 0x000fe20000000000 */
[----:B------:R-:W-:Y:S01]  /*0660*/  NOP ;  /* 0x0000000000007918 */ /* 0x000fe20000000000 */
[----:B------:R-:W-:-:S02]  /*0670*/  IMAD R4, R0, 0x4, R3 ;  /* 0x0000000400047824 */ /* 0x000fc400078e0203 */
[----:B------:R-:W-:Y:S01]  /*0680*/  FMUL R7, R5, UR4 ;  /* 0x0000000405077c20 */ /* 0x000fe20008400000 */
[----:B------:R-:W-:Y:S01]  /*0690*/  ULDC UR4, c[0x0][0x144] ;  /* 0x0000510000047ab9 */ /* 0x000fe20000000800 */
[C---:B------:R-:W-:Y:S01]  /*06a0*/  IMAD.SHL.U32 R5, R4.reuse, 0x4, RZ ;  /* 0x0000000404057824 */ /* 0x040fe200078e00ff */
[----:B------:R-:W-:Y:S01]  /*06b0*/  LEA.HI R0, R4, R4, RZ, 0x1 ;  /* 0x0000000404007211 */ /* 0x000fe200078f08ff */
[----:B-1----:R-:W-:Y:S02]  /*06c0*/  IMAD.MOV R8, RZ, RZ, -R6 ;  /* 0x000000ffff087224 */ /* 0x002fe400078e0a06 */
[----:B------:R-:W1:Y:S01]  /*06d0*/  F2I.U32.TRUNC.NTZ R7, R7 ;  /* 0x0000000700077305 */ /* 0x000e62000020f000 */
[----:B------:R-:W-:Y:S01]  /*06e0*/  LOP3.LUT R3, R0, 0xfffffffe, RZ, 0xc0, !PT ;  /* 0xfffffffe00037812 */ /* 0x000fe200078ec0ff */
[----:B------:R-:W-:Y:S01]  /*06f0*/  IMAD R0, R8, UR4, R11 ;  /* 0x0000000408007c24 */ /* 0x000fe2000f8e020b */
[----:B------:R-:W-:-:S03]  /*0700*/  ULDC UR4, c[0x0][0x148] ;  /* 0x0000520000047ab9 */ /* 0x000fc60000000800 */
[----:B------:R-:W-:Y:S01]  /*0710*/  IMAD.IADD R3, R4, 0x1, -R3 ;  /* 0x0000000104037824 */ /* 0x000fe200078e0a03 */
[----:B0-----:R-:W-:-:S04]  /*0720*/  ISETP.EQ.U32.AND P1, PT, R13, 0x1, PT ;  /* 0x000000010d00780c */ /* 0x001fc80003f22070 */
[----:B------:R-:W-:Y:S02]  /*0730*/  ISETP.NE.AND P4, PT, R3, R0, PT ;  /* 0x000000000300720c */ /* 0x000fe40003f85270 */
[----:B------:R-:W-:Y:S01]  /*0740*/  SHF.R.S32.HI R3, RZ, 0x1f, R2 ;  /* 0x0000001fff037819 */ /* 0x000fe20000011402 */
[----:B-1----:R-:W-:-:S03]  /*0750*/  IMAD.MOV R15, RZ, RZ, -R7 ;  /* 0x000000ffff0f7224 */ /* 0x002fc600078e0a07 */
[----:B------:R-:W-:Y:S02]  /*0760*/  LEA.HI R0, R3, R2, RZ, 0x2 ;  /* 0x0000000203007211 */ /* 0x000fe400078f10ff */
[----:B------:R-:W-:Y:S01]  /*0770*/  LOP3.LUT R3, R4, 0xc, R5, 0x78, !PT ;  /* 0x0000000c04037812 */ /* 0x000fe200078e7805 */
[----:B------:R-:W-:Y:S01]  /*0780*/  IMAD R7, R15, UR4, R12 ;  /* 0x000000040f077c24 */ /* 0x000fe2000f8e020c */
[----:B------:R-:W-:Y:S02]  /*0790*/  LOP3.LUT R5, R0, 0xfffffffc, RZ, 0xc0, !PT ;  /* 0xfffffffc00057812 */ /* 0x000fe400078ec0ff */
[C---:B------:R-:W-:Y:S02]  /*07a0*/  ISETP.LT.U32.AND P0, PT, R3.reuse, 0x2, !P0 ;  /* 0x000000020300780c */ /* 0x040fe40004701070 */
[----:B------:R-:W-:Y:S01]  /*07b0*/  @P4 LEA.HI R0, R3, R3, RZ, 0x1 ;  /* 0x0000000303004211 */ /* 0x000fe200078f08ff */
[----:B------:R-:W-:Y:S02]  /*07c0*/  IMAD.IADD R8, R2, 0x1, -R5 ;  /* 0x0000000102087824 */ /* 0x000fe400078e0a05 */
[----:B------:R-:W-:Y:S01]  /*07d0*/  IMAD.MOV.U32 R5, RZ, RZ, 0x1 ;  /* 0x00000001ff057424 */ /* 0x000fe200078e00ff */
[----:B------:R-:W-:-:S02]  /*07e0*/  @P4 SHF.R.S32.HI R0, RZ, 0x1, R0 ;  /* 0x00000001ff004819 */ /* 0x000fc40000011400 */
[----:B------:R-:W-:Y:S02]  /*07f0*/  LOP3.LUT P2, RZ, R9, R8, RZ, 0xfc, !PT ;  /* 0x0000000809ff7212 */ /* 0x000fe4000784fcff */
[----:B------:R-:W-:Y:S02]  /*0800*/  @P4 ISETP.NE.AND P5, PT, R0, R7, PT ;  /* 0x000000070000420c */ /* 0x000fe40003fa5270 */
[----:B------:R-:W-:Y:S02]  /*0810*/  SEL R4, RZ, 0x1, P2 ;  /* 0x00000001ff047807 */ /* 0x000fe40001000000 */
[----:B------:R-:W-:Y:S02]  /*0820*/  SEL R0, RZ, 0x1, !P0 ;  /* 0x00000001ff007807 */ /* 0x000fe40004000000 */
[----:B------:R-:W-:Y:S02]  /*0830*/  @P4 SEL R5, RZ, 0x1, P5 ;  /* 0x00000001ff054807 */ /* 0x000fe40002800000 */
[----:B------:R-:W-:-:S02]  /*0840*/  SEL R4, R4, 0x2, P3 ;  /* 0x0000000204047807 */ /* 0x000fc40001800000 */
[----:B------:R-:W-:Y:S01]  /*0850*/  LOP3.LUT R5, R5, R0, RZ, 0xc0, !PT ;  /* 0x0000000005057212 */ /* 0x000fe200078ec0ff */
[----:B------:R-:W-:Y:S06]  /*0860*/  @!P1 BRA `(.L_x_4) ;  /* 0x0000000000089947 */ /* 0x000fec0003800000 */
[----:B------:R-:W-:Y:S01]  /*0870*/  UCGABAR_ARV ;  /* 0x00000000000079c7 */ /* 0x000fe20008000000 */
[----:B------:R-:W-:Y:S05]  /*0880*/  BRA `(.L_x_5) ;  /* 0x0000000000047947 */ /* 0x000fea0003800000 */
.L_x_4:
[----:B------:R-:W-:Y:S01]  /*0890*/  NOP ;  /* 0x0000000000007918 */ /* 0x000fe20000000000 */
.L_x_5:
[----:B------:R-:W-:Y:S01]  /*08a0*/  ULDC.64 UR4, c[0x0][0x618] ;  /* 0x0001860000047ab9 */ /* 0x000fe20000000a00 */
[----:B------:R-:W-:Y:S01]  /*08b0*/  ULDC.64 UR12, c[0x0][0x208] ;  /* 0x00008200000c7ab9 */ /* 0x000fe20000000a00 */
[----:B------:R-:W-:-:S04]  /*08c0*/  ISETP.NE.U32.AND P0, PT, RZ, UR4, PT ;  /* 0x00000004ff007c0c */ /* 0x000fc8000bf05070 */
[----:B------:R-:W-:-:S13]  /*08d0*/  ISETP.NE.AND.EX P0, PT, RZ, UR5, PT, P0 ;  /* 0x00000005ff007c0c */ /* 0x000fda000bf05300 */
[----:B------:R-:W-:Y:S05]  /*08e0*/  @!P0 BRA `(.L_x_6) ;  /* 0x00000000001c8947 */ /* 0x000fea0003800000 */
[----:B------:R-:W0:Y:S02]  /*08f0*/  LDC.64 R6, c[0x0][0x618] ;  /* 0x00018600ff067b82 */ /* 0x000e240000000a00 */
[----:B0-----:R-:W2:Y:S02]  /*0900*/  LDG.E.64 R6, desc[UR12][R6.64] ;  /* 0x0000000c06067981 */ /* 0x001ea4000c1e1b00 */
[----:B--2---:R-:W-:-:S04]  /*0910*/  ISETP.NE.U32.AND P0, PT, R6, RZ, PT ;  /* 0x000000ff0600720c */ /* 0x004fc80003f05070 */
[----:B------:R-:W-:-:S13]  /*0920*/  ISETP.NE.AND.EX P0, PT, R7, RZ, PT, P0 ;  /* 0x000000ff0700720c */ /* 0x000fda0003f05300 */
[----:B------:R-:W-:Y:S05]  /*0930*/  @!P0 BRA `(.L_x_6) ;  /* 0x0000000000088947 */ /* 0x000fea0003800000 */
[----:B------:R0:W5:Y:S01]  /*0940*/  LD.E R0, desc[UR12][R6.64] ;  /* 0x0000000c06007980 */ /* 0x000162000c101900 */
[----:B------:R-:W-:Y:S05]  /*0950*/  BRA `(.L_x_7) ;  /* 0x0000000000207947 */ /* 0x000fea0003800000 */
.L_x_6:
[----:B------:R-:W-:Y:S02]  /*0960*/  ULDC.64 UR4, c[0x0][0x608] ;  /* 0x0001820000047ab9 */ /* 0x000fe40000000a00 */
[----:B------:R-:W-:-:S04]  /*0970*/  ISETP.NE.U32.AND P0, PT, RZ, UR4, PT ;  /* 0x00000004ff007c0c */ /* 0x000fc8000bf05070 */
[----:B------:R-:W-:-:S13]  /*0980*/  ISETP.NE.AND.EX P0, PT, RZ, UR5, PT, P0 ;  /* 0x00000005ff007c0c */ /* 0x000fda000bf05300 */
[----:B------:R-:W-:Y:S05]  /*0990*/  @!P0 BRA `(.L_x_8) ;  /* 0x00000000000c8947 */ /* 0x000fea0003800000 */
[----:B------:R-:W0:Y:S02]  /*09a0*/  LDC.64 R6, c[0x0][0x608] ;  /* 0x00018200ff067b82 */ /* 0x000e240000000a00 */
[----:B0-----:R1:W5:Y:S01]  /*09b0*/  LDG.E R0, desc[UR12][R6.64] ;  /* 0x0000000c06007981 */ /* 0x001362000c1e1900 */
[----:B------:R-:W-:Y:S05]  /*09c0*/  BRA `(.L_x_7) ;  /* 0x0000000000047947 */ /* 0x000fea0003800000 */
.L_x_8:
[----:B------:R-:W2:Y:S02]  /*09d0*/  LDC R0, c[0x0][0x600] ;  /* 0x00018000ff007b82 */ /* 0x000ea40000000800 */
.L_x_7:
[----:B------:R-:W-:Y:S02]  /*09e0*/  ULDC.64 UR4, c[0x0][0x620] ;  /* 0x0001880000047ab9 */ /* 0x000fe40000000a00 */
[----:B------:R-:W-:-:S04]  /*09f0*/  ISETP.NE.U32.AND P0, PT, RZ, UR4, PT ;  /* 0x00000004ff007c0c */ /* 0x000fc8000bf05070 */
[----:B------:R-:W-:-:S13]  /*0a00*/  ISETP.NE.AND.EX P0, PT, RZ, UR5, PT, P0 ;  /* 0x00000005ff007c0c */ /* 0x000fda000bf05300 */
[----:B------:R-:W-:Y:S05]  /*0a10*/  @!P0 BRA `(.L_x_9) ;  /* 0x00000000001c8947 */ /* 0x000fea0003800000 */
[----:B01----:R-:W0:Y:S02]  /*0a20*/  LDC.64 R6, c[0x0][0x620] ;  /* 0x00018800ff067b82 */ /* 0x003e240000000a00 */
[----:B0-----:R-:W3:Y:S02]  /*0a30*/  LDG.E.64 R6, desc[UR12][R6.64] ;  /* 0x0000000c06067981 */ /* 0x001ee4000c1e1b00 */
[----:B---3--:R-:W-:-:S04]  /*0a40*/  ISETP.NE.U32.AND P0, PT, R6, RZ, PT ;  /* 0x000000ff0600720c */ /* 0x008fc80003f05070 */
[----:B------:R-:W-:-:S13]  /*0a50*/  ISETP.NE.AND.EX P0, PT, R7, RZ, PT, P0 ;  /* 0x000000ff0700720c */ /* 0x000fda0003f05300 */
[----:B------:R-:W-:Y:S05]  /*0a60*/  @!P0 BRA `(.L_x_9) ;  /* 0x0000000000088947 */ /* 0x000fea0003800000 */
[----:B------:R0:W5:Y:S01]  /*0a70*/  LD.E R2, desc[UR12][R6.64] ;  /* 0x0000000c06027980 */ /* 0x000162000c101900 */
[----:B------:R-:W-:Y:S05]  /*0a80*/  BRA `(.L_x_10) ;  /* 0x0000000000207947 */ /* 0x000fea0003800000 */
.L_x_9:
[----:B------:R-:W-:Y:S02]  /*0a90*/  ULDC.64 UR4, c[0x0][0x610] ;  /* 0x0001840000047ab9 */ /* 0x000fe40000000a00 */
[----:B------:R-:W-:-:S04]  /*0aa0*/  ISETP.NE.U32.AND P0, PT, RZ, UR4, PT ;  /* 0x00000004ff007c0c */ /* 0x000fc8000bf05070 */
[----:B------:R-:W-:-:S13]  /*0ab0*/  ISETP.NE.AND.EX P0, PT, RZ, UR5, PT, P0 ;  /* 0x00000005ff007c0c */ /* 0x000fda000bf05300 */
[----:B------:R-:W-:Y:S05]  /*0ac0*/  @!P0 BRA `(.L_x_11) ;  /* 0x00000000000c8947 */ /* 0x000fea0003800000 */
[----:B01----:R-:W0:Y:S02]  /*0ad0*/  LDC.64 R6, c[0x0][0x610] ;  /* 0x00018400ff067b82 */ /* 0x003e240000000a00 */
[----:B0-----:R1:W5:Y:S01]  /*0ae0*/  LDG.E R2, desc[UR12][R6.64] ;  /* 0x0000000c06027981 */ /* 0x001362000c1e1900 */
[----:B------:R-:W-:Y:S05]  /*0af0*/  BRA `(.L_x_10) ;  /* 0x0000000000047947 */ /* 0x000fea0003800000 */
.L_x_11:
[----:B------:R-:W3:Y:S02]  /*0b00*/  LDC R2, c[0x0][0x604] ;  /* 0x00018100ff027b82 */ /* 0x000ee40000000800 */
.L_x_10:
[----:B01----:R-:W0:Y:S01]  /*0b10*/  LDC R6, c[0x0][0x3e8] ;  /* 0x0000fa00ff067b82 */ /* 0x003e220000000800 */
[----:B------:R-:W-:Y:S01]  /*0b20*/  ULDC UR4, c[0x0][0x3dc] ;  /* 0x0000f70000047ab9 */ /* 0x000fe20000000800 */
[----:B------:R-:W-:Y:S01]  /*0b30*/  ULDC.64 UR6, c[0x0][0x3e0] ;  /* 0x0000f80000067ab9 */ /* 0x000fe20000000a00 */
[----:B------:R-:W-:Y:S02]  /*0b40*/  UIADD3 UR4, UR4, 0x1f, URZ ;  /* 0x0000001f04047890 */ /* 0x000fe4000fffe03f */
[----:B------:R-:W-:Y:S02]  /*0b50*/  UIMAD UR6, UR7, UR6, URZ ;  /* 0x00000006070672a4 */ /* 0x000fe4000f8e023f */
[----:B------:R-:W-:-:S04]  /*0b60*/  USHF.R.S32.HI UR5, URZ, 0x1f, UR4 ;  /* 0x0000001f3f057899 */ /* 0x000fc80008011404 */
[----:B------:R-:W-:-:S04]  /*0b70*/  ULEA.HI UR5, UR5, UR4, URZ, 0x5 ;  /* 0x0000000405057291 */ /* 0x000fc8000f8f283f */
[----:B------:R-:W-:Y:S01]  /*0b80*/  USHF.R.S32.HI UR15, URZ, 0x5, UR5 ;  /* 0x000000053f0f7899 */ /* 0x000fe20008011405 */
[----:B0-----:R-:W-:-:S05]  /*0b90*/  IMAD R6, R6, UR6, RZ ;  /* 0x0000000606067c24 */ /* 0x001fca000f8e02ff */
[----:B------:R-:W-:Y:S01]  /*0ba0*/  IMAD R6, R6, UR15, RZ ;  /* 0x0000000f06067c24 */ /* 0x000fe2000f8e02ff */
[----:B------:R-:W-:Y:S06]  /*0bb0*/  @!P1 BRA `(.L_x_12) ;  /* 0x00000000000c9947 */ /* 0x000fec0003800000 */
[----:B------:R-:W-:Y:S01]  /*0bc0*/  UCGABAR_WAIT ;  /* 0x0000000000007dc7 */ /* 0x000fe20008000000 */
[----:B------:R-:W-:Y:S01]  /*0bd0*/  CCTL.IVALL ;  /* 0x00000000ff00798f */ /* 0x000fe20002000000 */
[----:B------:R-:W-:Y:S05]  /*0be0*/  BRA `(.L_x_13) ;  /* 0x0000000000047947 */ /* 0x000fea0003800000 */
.L_x_12:
[----:B------:R-:W-:Y:S06]  /*0bf0*/  BAR.SYNC.DEFER_BLOCKING 0x0 ;  /* 0x0000000000007b1d */ /* 0x000fec0000010000 */
.L_x_13:
[----:B------:R-:W-:-:S13]  /*0c00*/  ISETP.NE.AND P0, PT, R9, RZ, PT ;  /* 0x000000ff0900720c */ /* 0x000fda0003f05270 */
[----:B------:R-:W-:Y:S05]  /*0c10*/  @!P0 BRA `(.L_x_14) ;  /* 0x0000005000b88947 */ /* 0x000fea0003800000 */
[----:B------:R-:W-:-:S13]  /*0c20*/  ISETP.NE.AND P0, PT, R9, 0x1, PT ;  /* 0x000000010900780c */ /* 0x000fda0003f05270 */
[----:B------:R-:W-:Y:S05]  /*0c30*/  @P0 EXIT ;  /* 0x000000000000094d */ /* 0x000fea0003800000 */
[----:B------:R-:W-:Y:S01]  /*0c40*/  ISETP.GE.AND P0, PT, R6, 0x1, PT ;  /* 0x000000010600780c */ /* 0x000fe20003f06270 */
[----:B------:R-:W-:Y:S01]  /*0c50*/  UMOV UR4, URZ ;  /* 0x0000003f00047c82 */ /* 0x000fe20008000000 */
[----:B------:R-:W-:Y:S02]  /*0c60*/  CS2R R86, SRZ ;  /* 0x0000000000567805 */ /* 0x000fe4000001ff00 */
[----:B------:R-:W-:Y:S02]  /*0c70*/  CS2R R24, SRZ ;  /* 0x0000000000187805 */ /* 0x000fe4000001ff00 */
[----:B------:R-:W-:Y:S02]  /*0c80*/  CS2R R26, SRZ ;  /* 0x00000000001a7805 */ /* 0x000fe4000001ff00 */
[----:B------:R-:W-:Y:S02]  /*0c90*/  CS2R R28, SRZ ;  /* 0x00000000001c7805 */ /* 0x000fe4000001ff00 */
[----:B------:R-:W-:-:S02]  /*0ca0*/  CS2R R30, SRZ ;  /* 0x00000000001e7805 */ /* 0x000fc4000001ff00 */
[----:B------:R-:W-:Y:S02]  /*0cb0*/  CS2R R32, SRZ ;  /* 0x0000000000207805 */ /* 0x000fe4000001ff00 */
        /* <DEDUP_REMOVED lines=25> */
[----:B------:R-:W-:Y:S01]  /*0e50*/  CS2R R84, SRZ ;  /* 0x0000000000547805 */ /* 0x000fe2000001ff00 */
[----:B------:R-:W-:Y:S06]  /*0e60*/  @!P0 BRA `(.L_x_15) ;  /* 0x0000000000788947 */ /* 0x000fec0003800000 */
[----:B------:R-:W-:-:S04]  /*0e70*/  LOP3.LUT R7, R4, 0x1, RZ, 0xfc, !PT ;  /* 0x0000000104077812 */ /* 0x000fc800078efcff */
[----:B------:R-:W-:-:S13]  /*0e80*/  ISETP.NE.AND P0, PT, R7, 0x3, PT ;  /* 0x000000030700780c */ /* 0x000fda0003f05270 */
[----:B------:R-:W-:Y:S05]  /*0e90*/  @!P0 BRA `(.L_x_16) ;  /* 0x0000000000048947 */ /* 0x000fea0003800000 */
[----:B------:R-:W-:Y:S01]  /*0ea0*/  BPT.TRAP 0x1 ;  /* 0x000000040000795c */ /* 0x000fe20000300000 */
.L_x_16:
[----:B------:R-:W0:Y:S01]  /*0eb0*/  S2UR UR5, SR_CgaCtaId ;  /* 0x00000000000579c3 */ /* 0x000e220000008800 */
[----:B------:R-:W-:Y:S01]  /*0ec0*/  SHF.L.U32 R7, RZ, 0x1f, RZ ;  /* 0x0000001fff077819 */ /* 0x000fe200000006ff */
[----:B------:R-:W-:Y:S02]  /*0ed0*/  UMOV UR4, 0x400 ;  /* 0x0000040000047882 */ /* 0x000fe40000000000 */
[----:B0-----:R-:W-:-:S12]  /*0ee0*/  ULEA UR4, UR5, UR4, 0x18 ;  /* 0x0000000405047291 */ /* 0x001fd8000f8ec03f */
.L_x_17:
[----:B0-----:R-:W-:-:S04]  /*0ef0*/  IMAD.U32 R8, RZ, RZ, UR4 ;  /* 0x00000004ff087e24 */ /* 0x001fc8000f8e00ff */
[----:B------:R0:W1:Y:S03]  /*0f00*/  SYNCS.PHASECHK.TRANS64.TRYWAIT P0, [R8+URZ+0x36000], R7 ;  /* 0x03600007080075a7 */ /* 0x000066000800017f */
[----:B-1----:R-:W-:Y:S05]  /*0f10*/  @!P0 NANOSLEEP.SYNCS 0x989680 ;  /* 0x009896800000895d */ /* 0x002fea0003900000 */
[----:B------:R-:W1:Y:S02]  /*0f20*/  @!P0 SYNCS.PHASECHK.TRANS64 P0, [R8+URZ+0x36000], R7 ;  /* 0x03600007080085a7 */ /* 0x000e64000800007f */
[----:B-1----:R-:W-:Y:S05]  /*0f30*/  @!P0 BRA `(.L_x_17) ;  /* 0xfffffffc00ec8947 */ /* 0x002fea000383ffff */
[----:B------:R-:W-:Y:S01]  /*0f40*/  UIADD3 UR5, UR4, 0x12000, URZ ;  /* 0x0001200004057890 */ /* 0x000fe2000fffe03f */
[----:B------:R-:W-:Y:S01]  /*0f50*/  WARPGROUP.ARRIVE ;  /* 0x00000000000079c5 */ /* 0x000fe20000000000 */
[----:B------:R-:W-:Y:S02]  /*0f60*/  USHF.R.U32.HI UR4, URZ, 0x4, UR4 ;  /* 0x000000043f047899 */ /* 0x000fe40008011604 */
[----:B------:R-:W-:Y:S02]  /*0f70*/  USHF.R.U32.HI UR5, URZ, 0x4, UR5 ;  /* 0x000000043f057899 */ /* 0x000fe40008011605 */
[----:B------:R-:W-:Y:S02]  /*0f80*/  ULOP3.LUT UR4, UR4, 0x3fff, URZ, 0xc0, !UPT ;  /* 0x00003fff04047892 */ /* 0x000fe4000f8ec03f */
[----:B------:R-:W-:Y:S02]  /*0f90*/  ULOP3.LUT UR5, UR5, 0x3fff, URZ, 0xc0, !UPT ;  /* 0x00003fff05057892 */ /* 0x000fe4000f8ec03f */
[----:B------:R-:W-:-:S02]  /*0fa0*/  ULOP3.LUT UR4, UR4, 0x10000, URZ, 0xfc, !UPT ;  /* 0x0001000004047892 */ /* 0x000fc4000f8efc3f */
[----:B------:R-:W-:Y:S01]  /*0fb0*/  ULOP3.LUT UR6, UR5, 0x1000000, URZ, 0xfc, !UPT ;  /* 0x0100000005067892 */ /* 0x000fe2000f8efc3f */
[----:B------:R-:W-:Y:S02]  /*0fc0*/  UMOV UR7, 0x40000040 ;  /* 0x4000004000077882 */ /* 0x000fe40000000000 */
[----:B------:R-:W-:-:S06]  /*0fd0*/  UMOV UR5, 0x80000020 ;  /* 0x8000002000057882 */ /* 0x000fcc0000000000 */
[----:B------:R-:W-:Y:S01]  /*0fe0*/  HGMMA.64x128x16.F32 R24, gdesc[UR4].tnspB, RZ, !UPT ;  /* 0x41e00000041879f0 */ /* 0x000fe2000c7008ff */
[----:B------:R-:W-:Y:S02]  /*0ff0*/  UIADD3 UR4, UR4, 0x2, URZ ;  /* 0x0000000204047890 */ /* 0x000fe4000fffe03f */
[----:B------:R-:W-:Y:S01]  /*1000*/  UIADD3 UR6, UR6, 0x80, URZ ;  /* 0x0000008006067890 */ /* 0x000fe2000fffe03f */
[----:B------:R-:W-:Y:S01]  /*1010*/  UMOV UR5, 0x80000020 ;  /* 0x8000002000057882 */ /* 0x000fe20000000000 */
[----:B------:R-:W-:-:S07]  /*1020*/  UMOV UR7, 0x40000040 ;  /* 0x4000004000077882 */ /* 0x000fce0000000000 */
[----:B------:R-:W-:Y:S01]  /*1030*/  HGMMA.64x128x16.F32 R24, gdesc[UR4].tnspB, R24, gsb0 ;  /* 0x41e00000041879f0 */ /* 0x000fe20008000818 */
[----:B------:R-:W-:-:S05]  /*1040*/  UMOV UR4, 0x1 ;  /* 0x0000000100047882 */ /* 0x000fca0000000000 */
.L_x_15:
[----:B0-----:R-:W-:-:S05]  /*1050*/  VIMNMX R7, R6, 0x1, PT ;  /* 0x0000000106077848 */ /* 0x001fca0003fe0100 */
[----:B------:R-:W-:-:S05]  /*1060*/  IMAD.IADD R7, R6, 0x1, -R7 ;  /* 0x0000000106077824 */ /* 0x000fca00078e0a07 */
[----:B------:R-:W-:-:S13]  /*1070*/  ISETP.GE.AND P0, PT, R7, 0x1, PT ;  /* 0x000000010700780c */ /* 0x000fda0003f06270 */
[----:B------:R-:W-:Y:S05]  /*1080*/  @!P0 BRA `(.L_x_18) ;  /* 0x0000000000ec8947 */ /* 0x000fea0003800000 */
[----:B------:R-:W0:Y:S01]  /*1090*/  S2UR UR6, SR_CgaCtaId ;  /* 0x00000000000679c3 */ /* 0x000e220000008800 */
[----:B------:R-:W-:Y:S01]  /*10a0*/  UMOV UR5, 0x400 ;  /* 0x0000040000057882 */ /* 0x000fe20000000000 */
[----:B------:R-:W-:Y:S01]  /*10b0*/  LOP3.LUT R13, R4, 0x1, RZ, 0xfc, !PT ;  /* 0x00000001040d7812 */ /* 0x000fe200078efcff */
[----:B------:R-:W-:Y:S01]  /*10c0*/  IMAD.MOV.U32 R12, RZ, RZ, RZ ;  /* 0x000000ffff0c7224 */ /* 0x000fe200078e00ff */
[----:B------:R-:W-:Y:S01]  /*10d0*/  UISETP.NE.U32.AND UP0, UPT, UR4, URZ, UPT ;  /* 0x0000003f0400728c */ /* 0x000fe2000bf05070 */
[----:B------:R-:W-:Y:S02]  /*10e0*/  IMAD.MOV.U32 R8, RZ, RZ, R7 ;  /* 0x000000ffff087224 */ /* 0x000fe400078e0007 */
[----:B------:R-:W-:Y:S01]  /*10f0*/  IMAD.MOV.U32 R9, RZ, RZ, RZ ;  /* 0x000000ffff097224 */ /* 0x000fe200078e00ff */
[----:B0-----:R-:W-:-:S04]  /*1100*/  ULEA UR5, UR6, UR5, 0x18 ;  /* 0x0000000506057291 */ /* 0x001fc8000f8ec03f */
[----:B------:R-:W-:Y:S02]  /*1110*/  UIADD3 UR7, UR5, 0x12000, URZ ;  /* 0x0001200005077890 */ /* 0x000fe4000fffe03f */
[----:B------:R-:W-:Y:S02]  /*1120*/  USHF.R.U32.HI UR6, URZ, 0x4, UR5 ;  /* 0x000000043f067899 */ /* 0x000fe40008011605 */
[----:B------:R-:W-:Y:S02]  /*1130*/  USHF.R.U32.HI UR7, URZ, 0x4, UR7 ;  /* 0x000000043f077899 */ /* 0x000fe40008011607 */
[----:B------:R-:W-:Y:S02]  /*1140*/  ULOP3.LUT UR6, UR6, 0x3fff, URZ, 0xc0, !UPT ;  /* 0x00003fff06067892 */ /* 0x000fe4000f8ec03f */
[----:B------:R-:W-:Y:S02]  /*1150*/  ULOP3.LUT UR7, UR7, 0x3fff, URZ, 0xc0, !UPT ;  /* 0x00003fff07077892 */ /* 0x000fe4000f8ec03f */
[----:B------:R-:W-:-:S02]  /*1160*/  ULOP3.LUT UR6, UR6, 0x10000, URZ, 0xfc, !UPT ;  /* 0x0001000006067892 */ /* 0x000fc4000f8efc3f */
[----:B------:R-:W-:-:S12]  /*1170*/  ULOP3.LUT UR7, UR7, 0x1000000, URZ, 0xfc, !UPT ;  /* 0x0100000007077892 */ /* 0x000fd8000f8efc3f */
.L_x_23:
[----:B------:R-:W-:-:S13]  /*1180*/  ISETP.NE.AND P1, PT, R13, 0x3, PT ;  /* 0x000000030d00780c */ /* 0x000fda0003f25270 */
[----:B------:R-:W-:Y:S05]  /*1190*/  @!P1 BRA `(.L_x_19) ;  /* 0x0000000000049947 */ /* 0x000fea0003800000 */
[----:B------:R-:W-:Y:S01]  /*11a0*/  BPT.TRAP 0x1 ;  /* 0x000000040000795c */ /* 0x000fe20000300000 */
.L_x_19:
[----:B------:R-:W-:Y:S01]  /*11b0*/  SHF.L.U32 R10, R12, 0x1f, RZ ;  /* 0x0000001f0c0a7819 */ /* 0x000fe200000006ff */
[----:B------:R-:W-:-:S12]  /*11c0*/  ULEA UR8, UR4, UR5, 0x3 ;  /* 0x0000000504087291 */ /* 0x000fd8000f8e183f */
.L_x_20:
[----:B0-----:R-:W-:-:S04]  /*11d0*/  IMAD.U32 R11, RZ, RZ, UR8 ;  /* 0x00000008ff0b7e24 */ /* 0x001fc8000f8e00ff */
[----:B------:R0:W1:Y:S03]  /*11e0*/  SYNCS.PHASECHK.TRANS64.TRYWAIT P0, [R11+URZ+0x36000], R10 ;  /* 0x0360000a0b0075a7 */ /* 0x000066000800017f */
[----:B-1----:R-:W-:Y:S05]  /*11f0*/  @!P0 NANOSLEEP.SYNCS 0x989680 ;  /* 0x009896800000895d */ /* 0x002fea0003900000 */
[----:B------:R-:W1:Y:S02]  /*1200*/  @!P0 SYNCS.PHASECHK.TRANS64 P0, [R11+URZ+0x36000], R10 ;  /* 0x0360000a0b0085a7 */ /* 0x000e64000800007f */
[----:B-1----:R-:W-:Y:S05]  /*1210*/  @!P0 BRA `(.L_x_20) ;  /* 0xfffffffc00ec8947 */ /* 0x002fea000383ffff */
[----:B------:R-:W-:Y:S01]  /*1220*/  ULEA UR8, UR4, UR6, 0x8 ;  /* 0x0000000604087291 */ /* 0x000fe2000f8e403f */
[----:B------:R-:W-:Y:S01]  /*1230*/  WARPGROUP.ARRIVE ;  /* 0x00000000000079c5 */ /* 0x000fe20000000000 */
[----:B------:R-:W-:Y:S01]  /*1240*/  ULEA UR10, UR4, UR7, 0x9 ;  /* 0x00000007040a7291 */ /* 0x000fe2000f8e483f */
[----:B------:R-:W-:Y:S01]  /*1250*/  UMOV UR9, 0x80000020 ;  /* 0x8000002000097882 */ /* 0x000fe20000000000 */
[----:B------:R-:W-:-:S07]  /*1260*/  UMOV UR11, 0x40000040 ;  /* 0x40000040000b7882 */ /* 0x000fce0000000000 */
[----:B------:R-:W-:Y:S01]  /*1270*/  HGMMA.64x128x16.F32 R24, gdesc[UR8].tnspB, R24, UP0 ;  /* 0x41e00000081879f0 */ /* 0x000fe2000bf00818 */
[----:B------:R-:W-:Y:S02]  /*1280*/  UIADD3 UR8, UR8, 0x2, URZ ;  /* 0x0000000208087890 */ /* 0x000fe4000fffe03f */
[----:B------:R-:W-:Y:S01]  /*1290*/  UIADD3 UR10, UR10, 0x80, URZ ;  /* 0x000000800a0a7890 */ /* 0x000fe2000fffe03f */
[----:B------:R-:W-:Y:S01]  /*12a0*/  UMOV UR9, 0x80000020 ;  /* 0x8000002000097882 */ /* 0x000fe20000000000 */
[----:B------:R-:W-:-:S07]  /*12b0*/  UMOV UR11, 0x40000040 ;  /* 0x40000040000b7882 */ /* 0x000fce0000000000 */
[----:B------:R-:W-:Y:S03]  /*12c0*/  HGMMA.64x128x16.F32 R24, gdesc[UR8].tnspB, R24, gsb0 ;  /* 0x41e00000081879f0 */ /* 0x000fe60008000818 */
[----:B------:R-:W-:Y:S02]  /*12d0*/  WARPGROUP.DEPBAR.LE gsb0, 0x1 ;  /* 0x00008000000079c5 */ /* 0x000fe40000010100 */
[----:B------:R-:W-:Y:S05]  /*12e0*/  @!P1 BRA `(.L_x_21) ;  /* 0x0000000000049947 */ /* 0x000fea0003800000 */
[----:B------:R-:W-:Y:S01]  /*12f0*/  BPT.TRAP 0x1 ;  /* 0x000000040000795c */ /* 0x000fe20000300000 */
.L_x_21:
[----:B------:R-:W-:-:S13]  /*1300*/  ISETP.NE.AND P0, PT, R5, RZ, PT ;  /* 0x000000ff0500720c */ /* 0x000fda0003f05270 */
[----:B0-----:R-:W-:-:S05]  /*1310*/  @P0 LEA R10, R9, UR5, 0x3 ;  /* 0x00000005090a0c11 */ /* 0x001fca000f8e18ff */
[----:B------:R-:W-:-:S05]  /*1320*/  @P0 VIADD R10, R10, 0x36090 ;  /* 0x000360900a0a0836 */ /* 0x000fca0000000000 */
[----:B------:R-:W-:-:S04]  /*1330*/  @P0 PRMT R10, R3, 0x654, R10 ;  /* 0x00000654030a0816 */ /* 0x000fc8000000000a */
[----:B------:R0:W-:Y:S01]  /*1340*/  @P0 SYNCS.ARRIVE.TRANS64.RED.A1T0 RZ, [R10+URZ], RZ ;  /* 0x000000ff0aff09a7 */ /* 0x0001e2000810043f */
[----:B------:R-:W-:-:S13]  /*1350*/  ISETP.GT.U32.AND P0, PT, R4, 0x1, PT ;  /* 0x000000010400780c */ /* 0x000fda0003f04070 */
[----:B0-----:R-:W-:Y:S05]  /*1360*/  @P0 BRA `(.L_x_22) ;  /* 0x0000000000040947 */ /* 0x001fea0003800000 */
[----:B------:R-:W-:Y:S01]  /*1370*/  BPT.TRAP 0x1 ;  /* 0x000000040000795c */ /* 0x000fe20000300000 */
.L_x_22:
[----:B------:R-:W-:Y:S01]  /*1380*/  UIADD3 UR4, UR4, 0x1, URZ ;  /* 0x0000000104047890 */ /* 0x000fe2000fffe03f */
[C---:B------:R-:W-:Y:S01]  /*1390*/  ISETP.GT.AND P1, PT, R8.reuse, 0x1, PT ;  /* 0x000000010800780c */ /* 0x040fe20003f24270 */
[----:B------:R-:W-:Y:S02]  /*13a0*/  VIADD R9, R9, 0x1 ;  /* 0x0000000109097836 */ /* 0x000fe40000000000 */
[----:B------:R-:W-:Y:S01]  /*13b0*/  UISETP.NE.AND UP0, UPT, UR4, 0x12, UPT ;  /* 0x000000120400788c */ /* 0x000fe2000bf05270 */
[----:B------:R-:W-:Y:S02]  /*13c0*/  VIADD R8, R8, 0xffffffff ;  /* 0xffffffff08087836 */ /* 0x000fe40000000000 */
[C---:B------:R-:W-:Y:S01]  /*13d0*/  ISETP.NE.AND P0, PT, R9.reuse, 0x12, PT ;  /* 0x000000120900780c */ /* 0x040fe20003f05270 */
[----:B------:R-:W-:Y:S02]  /*13e0*/  USEL UR8, URZ, 0x1, UP0 ;  /* 0x000000013f087887 */ /* 0x000fe40008000000 */
[----:B------:R-:W-:Y:S01]  /*13f0*/  USEL UR4, UR4, URZ, UP0 ;  /* 0x0000003f04047287 */ /* 0x000fe20008000000 */
[----:B------:R-:W-:Y:S01]  /*1400*/  SEL R9, R9, RZ, P0 ;  /* 0x000000ff09097207 */ /* 0x000fe20000000000 */
[----:B------:R-:W-:-:S02]  /*1410*/  UPLOP3.LUT UP0, UPT, UPT, UPT, UPT, 0x80, 0x0 ;  /* 0x000000000000789c */ /* 0x000fc40003f0f070 */
[----:B------:R-:W-:Y:S01]  /*1420*/  LOP3.LUT R12, R12, UR8, RZ, 0x3c, !PT ;  /* 0x000000080c0c7c12 */ /* 0x000fe2000f8e3cff */
[----:B------:R-:W-:Y:S08]  /*1430*/  @P1 BRA `(.L_x_23) ;  /* 0xfffffffc00501947 */ /* 0x000ff0000383ffff */
.L_x_18:
[----:B------:R-:W-:Y:S01]  /*1440*/  ISETP.GE.AND P0, PT, R6, 0x1, PT ;  /* 0x000000010600780c */ /* 0x000fe20003f06270 */
[----:B------:R-:W-:-:S12]  /*1450*/  WARPGROUP.DEPBAR.LE gsb0, 0x0 ;  /* 0x00008000000079c5 */ /* 0x000fd80000010000 */
[----:B------:R-:W-:Y:S05]  /*1460*/  @!P0 BRA `(.L_x_24) ;  /* 0x0000000000548947 */ /* 0x000fea0003800000 */
[----:B------:R-:W-:-:S04]  /*1470*/  LOP3.LUT R6, R4, 0x1, RZ, 0xfc, !PT ;  /* 0x0000000104067812 */ /* 0x000fc800078efcff */
[----:B------:R-:W-:-:S13]  /*1480*/  ISETP.NE.AND P0, PT, R6, 0x3, PT ;  /* 0x000000030600780c */ /* 0x000fda0003f05270 */
[----:B------:R-:W-:Y:S05]  /*1490*/  @!P0 BRA `(.L_x_25) ;  /* 0x0000000000048947 */ /* 0x000fea0003800000 */
[----:B------:R-:W-:Y:S01]  /*14a0*/  BPT.TRAP 0x1 ;  /* 0x000000040000795c */ /* 0x000fe20000300000 */
.L_x_25:
[----:B------:R-:W-:Y:S01]  /*14b0*/  ISETP.NE.AND P0, PT, R5, RZ, PT ;  /* 0x000000ff0500720c */ /* 0x000fe20003f05270 */
[----:B------:R-:W-:Y:S01]  /*14c0*/  BSSY B0, `(.L_x_26) ;  /* 0x000000d000007945 */ /* 0x000fe20003800000 */
[----:B------:R-:W-:-:S11]  /*14d0*/  ISETP.GT.U32.AND P1, PT, R4, 0x1, PT ;  /* 0x000000010400780c */ /* 0x000fd60003f24070 */
[----:B------:R-:W-:Y:S05]  /*14e0*/  @!P0 BRA `(.L_x_27) ;  /* 0x0000000000288947 */ /* 0x000fea0003800000 */
[----:B------:R-:W0:Y:S01]  /*14f0*/  S2R R6, SR_CgaCtaId ;  /* 0x0000000000067919 */ /* 0x000e220000008800 */
[----:B------:R-:W-:-:S05]  /*1500*/  IMAD.WIDE.U32 R4, R7, 0x38e38e39, RZ ;  /* 0x38e38e3907047825 */ /* 0x000fca00078e00ff */
[----:B------:R-:W-:Y:S02]  /*1510*/  SHF.R.U32.HI R4, RZ, 0x2, R5 ;  /* 0x00000002ff047819 */ /* 0x000fe40000011605 */
[----:B------:R-:W-:-:S03]  /*1520*/  MOV R5, 0x400 ;  /* 0x0000040000057802 */ /* 0x000fc60000000f00 */
[----:B------:R-:W-:Y:S01]  /*1530*/  IMAD R7, R4, -0x12, R7 ;  /* 0xffffffee04077824 */ /* 0x000fe200078e0207 */
[----:B0-----:R-:W-:-:S05]  /*1540*/  LEA R6, R6, R5, 0x18 ;  /* 0x0000000506067211 */ /* 0x001fca00078ec0ff */
[----:B------:R-:W-:-:S04]  /*1550*/  IMAD R7, R7, 0x8, R6 ;  /* 0x0000000807077824 */ /* 0x000fc800078e0206 */
[----:B------:R-:W-:-:S05]  /*1560*/  VIADD R4, R7, 0x36090 ;  /* 0x0003609007047836 */ /* 0x000fca0000000000 */
[----:B------:R-:W-:-:S04]  /*1570*/  PRMT R4, R3, 0x654, R4 ;  /* 0x0000065403047816 */ /* 0x000fc80000000004 */
[----:B------:R0:W-:Y:S03]  /*1580*/  SYNCS.ARRIVE.TRANS64.RED.A1T0 RZ, [R4+URZ], RZ ;  /* 0x000000ff04ff79a7 */ /* 0x0001e6000810043f */
.L_x_27:
[----:B------:R-:W-:Y:S05]  /*1590*/  BSYNC B0 ;  /* 0x0000000000007941 */ /* 0x000fea0003800000 */
.L_x_26:
[----:B------:R-:W-:Y:S05]  /*15a0*/  @P1 BRA `(.L_x_24) ;  /* 0x0000000000041947 */ /* 0x000fea0003800000 */
[----:B------:R-:W-:Y:S01]  /*15b0*/  BPT.TRAP 0x1 ;  /* 0x000000040000795c */ /* 0x000fe20000300000 */
.L_x_24:
[----:B------:R-:W0:Y:S01]  /*15c0*/  S2R R3, SR_TID.X ;  /* 0x0000000000037919 */ /* 0x000e220000002100 */
[----:B------:R-:W-:Y:S01]  /*15d0*/  ULDC.64 UR4, c[0x0][0x280] ;  /* 0x0000a00000047ab9 */ /* 0x000fe20000000a00 */
[----:B------:R-:W1:Y:S01]  /*15e0*/  S2R R5, SR_CTAID.Y ;  /* 0x0000000000057919 */ /* 0x000e620000002600 */
[----:B------:R-:W4:Y:S01]  /*15f0*/  S2R R15, SR_CTAID.X ;  /* 0x00000000000f7919 */ /* 0x000f220000002500 */
[----:B0-----:R-:W-:-:S04]  /*1600*/  SHF.R.S32.HI R4, RZ, 0x1f, R3 ;  /* 0x0000001fff047819 */ /* 0x001fc80000011403 */
[----:B------:R-:W-:-:S04]  /*1610*/  LEA.HI R4, R4, R3, RZ, 0x7 ;  /* 0x0000000304047211 */ /* 0x000fc800078f38ff */
[----:B------:R-:W-:Y:S01]  /*1620*/  LOP3.LUT R4, R4, 0xffffff80, RZ, 0xc0, !PT ;  /* 0xffffff8004047812 */ /* 0x000fe200078ec0ff */
[----:B----4-:R-:W-:-:S04]  /*1630*/  IMAD.SHL.U32 R6, R15, 0x40, RZ ;  /* 0x000000400f067824 */ /* 0x010fc800078e00ff */
[----:B------:R-:W-:Y:S02]  /*1640*/  IMAD.IADD R8, R3, 0x1, -R4 ;  /* 0x0000000103087824 */ /* 0x000fe400078e0a04 */
[----:B-1----:R-:W-:-:S03]  /*1650*/  IMAD.SHL.U32 R4, R5, 0x80, RZ ;  /* 0x0000008005047824 */ /* 0x002fc600078e00ff */
[----:B------:R-:W-:Y:S02]  /*1660*/  SHF.R.S32.HI R7, RZ, 0x1f, R8 ;  /* 0x0000001fff077819 */ /* 0x000fe40000011408 */
[----:B------:R-:W-:Y:S02]  /*1670*/  ISETP.GE.AND P0, PT, R4, UR5, PT ;  /* 0x0000000504007c0c */ /* 0x000fe4000bf06270 */
[----:B------:R-:W-:Y:S02]  /*1680*/  LEA.HI R3, R7, R8, RZ, 0x2 ;  /* 0x0000000807037211 */ /* 0x000fe400078f10ff */
[----:B------:R-:W-:Y:S02]  /*1690*/  ISETP.GE.OR P0, PT, R6, UR4, P0 ;  /* 0x0000000406007c0c */ /* 0x000fe40008706670 */
[--C-:B------:R-:W-:Y:S02]  /*16a0*/  SHF.R.S32.HI R10, RZ, 0x2, R3.reuse ;  /* 0x00000002ff0a7819 */ /* 0x100fe40000011403 */
[----:B------:R-:W-:-:S04]  /*16b0*/  SHF.R.S32.HI R5, RZ, 0x1f, R3 ;  /* 0x0000001fff057819 */ /* 0x000fc80000011403 */
[----:B------:R-:W-:-:S04]  /*16c0*/  LEA.HI R5, R5, R10, RZ, 0x3 ;  /* 0x0000000a05057211 */ /* 0x000fc800078f18ff */
[----:B------:R-:W-:Y:S01]  /*16d0*/  LOP3.LUT R5, R5, 0xfffffff8, RZ, 0xc0, !PT ;  /* 0xfffffff805057812 */ /* 0x000fe200078ec0ff */
[----:B------:R-:W-:Y:S06]  /*16e0*/  @P0 EXIT ;  /* 0x000000000000094d */ /* 0x000fec0003800000 */
[----:B------:R-:W0:Y:S01]  /*16f0*/  LDC.64 R16, c[0x0][0x658] ;  /* 0x00019600ff107b82 */ /* 0x000e220000000a00 */
[----:B------:R-:W-:Y:S01]  /*1700*/  IMAD.IADD R10, R10, 0x1, -R5 ;  /* 0x000000010a0a7824 */ /* 0x000fe200078e0a05 */
[----:B------:R-:W-:Y:S02]  /*1710*/  LOP3.LUT R3, R3, 0x7ffffffc, RZ, 0xc0, !PT ;  /* 0x7ffffffc03037812 */ /* 0x000fe400078ec0ff */
[----:B------:R-:W-:Y:S02]  /*1720*/  LEA.HI R5, R7, R8, RZ, 0x5 ;  /* 0x0000000807057211 */ /* 0x000fe400078f28ff */
[----:B------:R-:W-:Y:S01]  /*1730*/  SHF.R.S32.HI R11, RZ, 0x1f, R10 ;  /* 0x0000001fff0b7819 */ /* 0x000fe2000001140a */
[----:B------:R-:W-:Y:S01]  /*1740*/  IMAD.IADD R3, R8, 0x1, -R3 ;  /* 0x0000000108037824 */ /* 0x000fe200078e0a03 */
[----:B------:R-:W-:Y:S02]  /*1750*/  SHF.R.S32.HI R5, RZ, 0x5, R5 ;  /* 0x00000005ff057819 */ /* 0x000fe40000011405 */
[----:B---3-5:R-:W-:Y:S01]  /*1760*/  FSETP.NEU.AND P1, PT, R2, RZ, PT ;  /* 0x000000ff0200720b */ /* 0x028fe20003f2d000 */
[----:B------:R-:W-:-:S02]  /*1770*/  IMAD.SHL.U32 R3, R3, 0x2, RZ ;  /* 0x0000000203037824 */ /* 0x000fc400078e00ff */
[----:B------:R-:W-:-:S03]  /*1780*/  IMAD.WIDE R14, R15, 0x40, R10 ;  /* 0x000000400f0e7825 */ /* 0x000fc600078e020a */
[----:B------:R-:W-:Y:S01]  /*1790*/  SHF.R.S32.HI R9, RZ, 0x1f, R3 ;  /* 0x0000001fff097819 */ /* 0x000fe20000011403 */
[C---:B------:R-:W-:Y:S01]  /*17a0*/  IMAD R7, R5.reuse, -0x10, -R6 ;  /* 0xfffffff005077824 */ /* 0x040fe200078e0a06 */
[C---:B------:R-:W-:Y:S01]  /*17b0*/  IADD3 R8, P0, R4.reuse, R3, RZ ;  /* 0x0000000304087210 */ /* 0x040fe20007f1e0ff */
[----:B------:R-:W-:Y:S01]  /*17c0*/  IMAD.WIDE R14, R5, 0x10, R14 ;  /* 0x00000010050e7825 */ /* 0x000fe200078e020e */
[----:B------:R-:W-:Y:S02]  /*17d0*/  IADD3 R3, -R3, UR5, -R4 ;  /* 0x0000000503037c10 */ /* 0x000fe4000fffe904 */
[----:B------:R-:W-:Y:S01]  /*17e0*/  LEA.HI.X.SX32 R9, R4, R9, 0x1, P0 ;  /* 0x0000000904097211 */ /* 0x000fe200000f0eff */
[-C--:B0-----:R-:W-:Y:S01]  /*17f0*/  IMAD R4, R15, R16.reuse, RZ ;  /* 0x000000100f047224 */ /* 0x081fe200078e02ff */
[----:B------:R-:W-:Y:S02]  /*1800*/  IADD3 R10, R7, UR4, -R10 ;  /* 0x00000004070a7c10 */ /* 0x000fe4000fffe80a */
[----:B------:R-:W-:Y:S01]  /*1810*/  ISETP.GT.AND P0, PT, R3, RZ, PT ;  /* 0x000000ff0300720c */ /* 0x000fe20003f04270 */
[----:B------:R-:W-:Y:S01]  /*1820*/  IMAD.WIDE.U32 R12, R14, R16, R8 ;  /* 0x000000100e0c7225 */ /* 0x000fe200078e0008 */
[----:B------:R-:W-:-:S02]  /*1830*/  SHF.L.U64.HI R11, R16, 0x3, R17 ;  /* 0x00000003100b7819 */ /* 0x000fc40000010211 */
[----:B------:R-:W-:Y:S01]  /*1840*/  ISETP.GT.AND P2, PT, R10, RZ, P0 ;  /* 0x000000ff0a00720c */ /* 0x000fe20000744270 */
[----:B------:R-:W-:Y:S02]  /*1850*/  IMAD R7, R14, R17, R4 ;  /* 0x000000110e077224 */ /* 0x000fe400078e0204 */
[----:B------:R-:W-:Y:S02]  /*1860*/  IMAD.SHL.U32 R16, R16, 0x8, RZ ;  /* 0x0000000810107824 */ /* 0x000fe400078e00ff */
[----:B------:R-:W-:Y:S01]  /*1870*/  IMAD.IADD R7, R13, 0x1, R7 ;  /* 0x000000010d077824 */ /* 0x000fe200078e0207 */
[----:B------:R-:W-:Y:S07]  /*1880*/  @!P1 BRA `(.L_x_28) ;  /* 0x0000002c00f49947 */ /* 0x000fee0003800000 */
[----:B------:R-:W-:Y:S01]  /*1890*/  ULDC.64 UR6, c[0x0][0x630] ;  /* 0x00018c0000067ab9 */ /* 0x000fe20000000a00 */
[----:B------:R-:W-:Y:S01]  /*18a0*/  ULDC.64 UR8, c[0x0][0x628] ;  /* 0x00018a0000087ab9 */ /* 0x000fe20000000a00 */
[----:B------:R-:W-:Y:S01]  /*18b0*/  IMAD R13, R15, UR6, RZ ;  /* 0x000000060f0d7c24 */ /* 0x000fe2000f8e02ff */
[----:B------:R-:W-:Y:S01]  /*18c0*/  ULDC.64 UR4, c[0x0][0x650] ;  /* 0x0001940000047ab9 */ /* 0x000fe20000000a00 */
[----:B------:R-:W-:-:S04]  /*18d0*/  IMAD.WIDE.U32 R18, R14, UR6, R8 ;  /* 0x000000060e127c25 */ /* 0x000fc8000f8e0008 */
[----:B------:R-:W-:Y:S01]  /*18e0*/  IMAD R13, R14, UR7, R13 ;  /* 0x000000070e0d7c24 */ /* 0x000fe2000f8e020d */
[----:B------:R-:W-:-:S03]  /*18f0*/  LEA R4, P1, R18, UR8, 0x1 ;  /* 0x0000000812047c11 */ /* 0x000fc6000f8208ff */
[----:B------:R-:W-:-:S05]  /*1900*/  IMAD.IADD R5, R19, 0x1, R13 ;  /* 0x0000000113057824 */ /* 0x000fca00078e020d */
[----:B------:R-:W-:-:S05]  /*1910*/  LEA.HI.X R5, R18, UR9, R5, 0x1, P1 ;  /* 0x0000000912057c11 */ /* 0x000fca00088f0c05 */
[----:B------:R-:W3:Y:S01]  /*1920*/  @P2 LDG.E.LTC128B.U16 R17, desc[UR12][R4.64] ;  /* 0x0000000c04112981 */ /* 0x000ee2000c1e1520 */
[C---:B------:R-:W-:Y:S01]  /*1930*/  LEA R6, P4, R12.reuse, UR4, 0x1 ;  /* 0x000000040c067c11 */ /* 0x040fe2000f8808ff */
[----:B------:R-:W-:Y:S01]  /*1940*/  BSSY B0, `(.L_x_29) ;  /* 0x000000b000007945 */ /* 0x000fe20003800000 */
[----:B------:R-:W-:Y:S02]  /*1950*/  ISETP.GT.AND P1, PT, R3, 0x1, PT ;  /* 0x000000010300780c */ /* 0x000fe40003f24270 */
[----:B------:R-:W-:Y:S02]  /*1960*/  LEA.HI.X R7, R12, UR5, R7, 0x1, P4 ;  /* 0x000000050c077c11 */ /* 0x000fe4000a0f0c07 */
[----:B------:R-:W-:Y:S01]  /*1970*/  ISETP.GT.AND P3, PT, R10, RZ, P1 ;  /* 0x000000ff0a00720c */ /* 0x000fe20000f64270 */
[----:B---3--:R-:W-:-:S05]  /*1980*/  HADD2.F32 R19, -RZ, R17.H0_H0 ;  /* 0x20000011ff137230 */ /* 0x008fca0000004100 */
[----:B------:R-:W-:-:S04]  /*1990*/  FMUL R19, R19, R2 ;  /* 0x0000000213137220 */ /* 0x000fc80000400000 */
[----:B--2---:R-:W-:-:S05]  /*19a0*/  FFMA R19, R24, R0, R19 ;  /* 0x0000000018137223 */ /* 0x004fca0000000013 */
[----:B------:R-:W-:-:S05]  /*19b0*/  F2FP.F16.F32.PACK_AB R19, RZ, R19 ;  /* 0x00000013ff13723e */ /* 0x000fca00000000ff */
[----:B------:R0:W-:Y:S01]  /*19c0*/  @P2 STG.E.U16 desc[UR12][R6.64], R19 ;  /* 0x0000001306002986 */ /* 0x0001e2000c10150c */
[----:B------:R-:W-:Y:S05]  /*19d0*/  @!P3 BRA `(.L_x_30) ;  /* 0x000000000004b947 */ /* 0x000fea0003800000 */
[----:B------:R1:W5:Y:S02]  /*19e0*/  LDG.E.LTC128B.U16 R17, desc[UR12][R4.64+0x2] ;  /* 0x0000020c04117981 */ /* 0x000364000c1e1520 */
.L_x_30:
[----:B------:R-:W-:Y:S05]  /*19f0*/  BSYNC B0 ;  /* 0x0000000000007941 */ /* 0x000fea0003800000 */
.L_x_29:
[----:B------:R-:W-:Y:S01]  /*1a00*/  USHF.L.U32 UR5, UR6, 0x3, URZ ;  /* 0x0000000306057899 */ /* 0x000fe2000800063f */
[----:B-----5:R-:W-:Y:S01]  /*1a10*/  HADD2.F32 R15, -RZ, R17.H0_H0 ;  /* 0x20000011ff0f7230 */ /* 0x020fe20000004100 */
[----:B------:R-:W-:Y:S01]  /*1a20*/  USHF.L.U64.HI UR4, UR6, 0x3, UR7 ;  /* 0x0000000306047899 */ /* 0x000fe20008010207 */
[----:B------:R-:W-:-:S03]  /*1a30*/  ISETP.GT.AND P0, PT, R10, 0x8, P0 ;  /* 0x000000080a00780c */ /* 0x000fc60000704270 */
[----:B------:R-:W-:Y:S02]  /*1a40*/  IMAD.U32 R18, RZ, RZ, UR5 ;  /* 0x00000005ff127e24 */ /* 0x000fe4000f8e00ff */
[----:B------:R-:W-:Y:S01]  /*1a50*/  FMUL R12, R15, R2 ;  /* 0x000000020f0c7220 */ /* 0x000fe20000400000 */
[----:B0-----:R-:W-:-:S03]  /*1a60*/  IMAD.U32 R19, RZ, RZ, UR4 ;  /* 0x00000004ff137e24 */ /* 0x001fc6000f8e00ff */
[----:B------:R-:W-:Y:S01]  /*1a70*/  FFMA R12, R25, R0, R12 ;  /* 0x00000000190c7223 */ /* 0x000fe2000000000c */
[----:B------:R-:W-:-:S04]  /*1a80*/  IMAD.WIDE.U32 R18, R14, UR6, R18 ;  /* 0x000000060e127c25 */ /* 0x000fc8000f8e0012 */
[----:B------:R-:W-:Y:S02]  /*1a90*/  F2FP.F16.F32.PACK_AB R12, RZ, R12 ;  /* 0x0000000cff0c723e */ /* 0x000fe400000000ff */
[----:B------:R-:W-:-:S03]  /*1aa0*/  IADD3 R14, P2, R8, R18, RZ ;  /* 0x00000012080e7210 */ /* 0x000fc60007f5e0ff */
[----:B------:R0:W-:Y:S01]  /*1ab0*/  @P3 STG.E.U16 desc[UR12][R6.64+0x2], R12 ;  /* 0x0000020c06003986 */ /* 0x0001e2000c10150c */
[----:B------:R-:W-:Y:S02]  /*1ac0*/  IADD3.X R9, R9, R13, R19, P2, !PT ;  /* 0x0000000d09097210 */ /* 0x000fe400017fe413 */
[----:B------:R-:W-:-:S04]  /*1ad0*/  LEA R8, P2, R14, UR8, 0x1 ;  /* 0x000000080e087c11 */ /* 0x000fc8000f8408ff */
[----:B------:R-:W-:Y:S02]  /*1ae0*/  LEA.HI.X R9, R14, UR9, R9, 0x1, P2 ;  /* 0x000000090e097c11 */ /* 0x000fe400090f0c09 */
[----:B------:R-:W-:-:S06]  /*1af0*/  PRMT R14, R17, 0x7610, R14 ;  /* 0x00007610110e7816 */ /* 0x000fcc000000000e */
[----:B------:R-:W2:Y:S01]  /*1b00*/  @P0 LDG.E.LTC128B.U16 R14, desc[UR12][R8.64] ;  /* 0x0000000c080e0981 */ /* 0x000ea2000c1e1520 */
[C---:B------:R-:W-:Y:S01]  /*1b10*/  SHF.L.U64.HI R11, R16.reuse, 0x1, R11 ;  /* 0x00000001100b7819 */ /* 0x040fe2000001020b */
[----:B------:R-:W-:Y:S01]  /*1b20*/  BSSY B0, `(.L_x_31) ;  /* 0x000000b000007945 */ /* 0x000fe20003800000 */
[----:B------:R-:W-:Y:S02]  /*1b30*/  LEA R16, P2, R16, R6, 0x1 ;  /* 0x0000000610107211 */ /* 0x000fe400078408ff */
[----:B------:R-:W-:-:S03]  /*1b40*/  ISETP.GT.AND P1, PT, R10, 0x8, P1 ;  /* 0x000000080a00780c */ /* 0x000fc60000f24270 */
[----:B------:R-:W-:Y:S02]  /*1b50*/  IMAD.X R17, R11, 0x1, R7, P2 ;  /* 0x000000010b117824 */ /* 0x000fe400010e0607 */
[----:B--2---:R-:W-:-:S05]  /*1b60*/  HADD2.F32 R13, -RZ, R14.H0_H0 ;  /* 0x2000000eff0d7230 */ /* 0x004fca0000004100 */
[----:B------:R-:W-:-:S04]  /*1b70*/  FMUL R13, R13, R2 ;  /* 0x000000020d0d7220 */ /* 0x000fc80000400000 */
[----:B------:R-:W-:-:S05]  /*1b80*/  FFMA R13, R26, R0, R13 ;  /* 0x000000001a0d7223 */ /* 0x000fca000000000d */
[----:B------:R-:W-:-:S05]  /*1b90*/  F2FP.F16.F32.PACK_AB R13, RZ, R13 ;  /* 0x0000000dff0d723e */ /* 0x000fca00000000ff */
[----:B------:R0:W-:Y:S01]  /*1ba0*/  @P0 STG.E.U16 desc[UR12][R16.64], R13 ;  /* 0x0000000d10000986 */ /* 0x0001e2000c10150c */
[----:B------:R-:W-:Y:S05]  /*1bb0*/  @!P1 BRA `(.L_x_32) ;  /* 0x0000000000049947 */ /* 0x000fea0003800000 */
[----:B------:R2:W5:Y:S02]  /*1bc0*/  LDG.E.LTC128B.U16 R14, desc[UR12][R8.64+0x2] ;  /* 0x0000020c080e7981 */ /* 0x000564000c1e1520 */
.L_x_32:
[----:B------:R-:W-:Y:S05]  /*1bd0*/  BSYNC B0 ;  /* 0x0000000000007941 */ /* 0x000fea0003800000 */
.L_x_31:
[----:B-----5:R-:W-:Y:S01]  /*1be0*/  HADD2.F32 R11, -RZ, R14.H0_H0 ;  /* 0x2000000eff0b7230 */ /* 0x020fe20000004100 */
[----:B------:R-:W-:Y:S01]  /*1bf0*/  ISETP.GT.AND P0, PT, R3, 0x8, PT ;  /* 0x000000080300780c */ /* 0x000fe20003f04270 */
[----:B0-----:R-:W-:Y:S01]  /*1c00*/  @P1 IMAD.MOV.U32 R13, RZ, RZ, R17 ;  /* 0x000000ffff0d1224 */ /* 0x001fe200078e0011 */
[----:B------:R-:W-:Y:S02]  /*1c10*/  BSSY B0, `(.L_x_33) ;  /* 0x000000a000007945 */ /* 0x000fe40003800000 */
[----:B------:R-:W-:Y:S01]  /*1c20*/  FMUL R12, R11, R2 ;  /* 0x000000020b0c7220 */ /* 0x000fe20000400000 */
[----:B------:R-:W-:-:S03]  /*1c30*/  ISETP.GT.AND P2, PT, R10, RZ, P0 ;  /* 0x000000ff0a00720c */ /* 0x000fc60000744270 */
[----:B------:R-:W-:-:S05]  /*1c40*/  FFMA R12, R27, R0, R12 ;  /* 0x000000001b0c7223 */ /* 0x000fca000000000c */
[----:B------:R-:W-:-:S04]  /*1c50*/  F2FP.F16.F32.PACK_AB R12, RZ, R12 ;  /* 0x0000000cff0c723e */ /* 0x000fc800000000ff */
[----:B------:R-:W-:Y:S01]  /*1c60*/  PRMT R11, R12, 0x7610, R11 ;  /* 0x000076100c0b7816 */ /* 0x000fe2000000000b */
[----:B------:R-:W-:-:S05]  /*1c70*/  @P1 IMAD.MOV.U32 R12, RZ, RZ, R16 ;  /* 0x000000ffff0c1224 */ /* 0x000fca00078e0010 */
[----:B------:R0:W-:Y:S01]  /*1c80*/  @P1 STG.E.U16 desc[UR12][R12.64+0x2], R11 ;  /* 0x0000020b0c001986 */ /* 0x0001e2000c10150c */
[----:B------:R-:W-:Y:S05]  /*1c90*/  @!P2 BRA `(.L_x_34) ;  /* 0x000000000004a947 */ /* 0x000fea0003800000 */
[----:B------:R3:W5:Y:S02]  /*1ca0*/  LDG.E.LTC128B.U16 R14, desc[UR12][R4.64+0x10] ;  /* 0x0000100c040e7981 */ /* 0x000764000c1e1520 */
.L_x_34:
[----:B------:R-:W-:Y:S05]  /*1cb0*/  BSYNC B0 ;  /* 0x0000000000007941 */ /* 0x000fea0003800000 */
.L_x_33:
[----:B0----5:R-:W-:Y:S01]  /*1cc0*/  HADD2.F32 R11, -RZ, R14.H0_H0 ;  /* 0x2000000eff0b7230 */ /* 0x021fe20000004100 */
[----:B------:R-:W-:Y:S01]  /*1cd0*/  ISETP.GT.AND P1, PT, R3, 0x9, PT ;  /* 0x000000090300780c */ /* 0x000fe20003f24270 */
[----:B------:R-:W-:Y:S03]  /*1ce0*/  BSSY B0, `(.L_x_35) ;  /* 0x0000008000007945 */ /* 0x000fe60003800000 */
[----:B------:R-:W-:Y:S01]  /*1cf0*/  FMUL R11, R11, R2 ;  /* 0x000000020b0b7220 */ /* 0x000fe20000400000 */
[----:B------:R-:W-:-:S03]  /*1d00*/  ISETP.GT.AND P3, PT, R10, RZ, P1 ;  /* 0x000000ff0a00720c */ /* 0x000fc60000f64270 */
[----:B------:R-:W-:-:S05]  /*1d10*/  FFMA R11, R28, R0, R11 ;  /* 0x000000001c0b7223 */ /* 0x000fca000000000b */
[----:B------:R-:W-:-:S05]  /*1d20*/  F2FP.F16.F32.PACK_AB R11, RZ, R11 ;  /* 0x0000000bff0b723e */ /* 0x000fca00000000ff */
[----:B------:R0:W-:Y:S01]  /*1d30*/  @P2 STG.E.U16 desc[UR12][R6.64+0x10], R11 ;  /* 0x0000100b06002986 */ /* 0x0001e2000c10150c */
[----:B------:R-:W-:Y:S05]  /*1d40*/  @!P3 BRA `(.L_x_36) ;  /* 0x000000000004b947 */ /* 0x000fea0003800000 */
[----:B------:R4:W5:Y:S02]  /*1d50*/  LDG.E.LTC128B.U16 R14, desc[UR12][R4.64+0x12] ;  /* 0x0000120c040e7981 */ /* 0x000964000c1e1520 */
.L_x_36:
[----:B------:R-:W-:Y:S05]  /*1d60*/  BSYNC B0 ;  /* 0x0000000000007941 */ /* 0x000fea0003800000 */
.L_x_35:
[----:B0----5:R-:W-:Y:S01]  /*1d70*/  HADD2.F32 R11, -RZ, R14.H0_H0 ;  /* 0x2000000eff0b7230 */ /* 0x021fe20000004100 */
[----:B------:R-:W-:Y:S01]  /*1d80*/  ISETP.GT.AND P0, PT, R10, 0x8, P0 ;  /* 0x000000080a00780c */ /* 0x000fe20000704270 */
[----:B------:R-:W-:Y:S03]  /*1d90*/  BSSY B0, `(.L_x_37) ;  /* 0x0000007000007945 */ /* 0x000fe60003800000 */
[----:B------:R-:W-:-:S04]  /*1da0*/  FMUL R12, R11, R2 ;  /* 0x000000020b0c7220 */ /* 0x000fc80000400000 */
[----:B------:R-:W-:-:S05]  /*1db0*/  FFMA R12, R29, R0, R12 ;  /* 0x000000001d0c7223 */ /* 0x000fca000000000c */
[----:B------:R-:W-:-:S05]  /*1dc0*/  F2FP.F16.F32.PACK_AB R12, RZ, R12 ;  /* 0x0000000cff0c723e */ /* 0x000fca00000000ff */
[----:B------:R0:W-:Y:S01]  /*1dd0*/  @P3 STG.E.U16 desc[UR12][R6.64+0x12], R12 ;  /* 0x0000120c06003986 */ /* 0x0001e2000c10150c */
[----:B------:R-:W-:Y:S05]  /*1de0*/  @!P0 BRA `(.L_x_38) ;  /* 0x0000000000048947 */ /* 0x000fea0003800000 */
[----:B------:R0:W5:Y:S02]  /*1df0*/  LDG.E.LTC128B.U16 R14, desc[UR12][R8.64+0x10] ;  /* 0x0000100c080e7981 */ /* 0x000164000c1e1520 */
.L_x_38:
[----:B------:R-:W-:Y:S05]  /*1e00*/  BSYNC B0 ;  /* 0x0000000000007941 */ /* 0x000fea0003800000 */
.L_x_37:
[----:B-----5:R-:W-:Y:S01]  /*1e10*/  HADD2.F32 R11, -RZ, R14.H0_H0 ;  /* 0x2000000eff0b7230 */ /* 0x020fe20000004100 */
[----:B------:R-:W-:Y:S01]  /*1e20*/  ISETP.GT.AND P1, PT, R10, 0x8, P1 ;  /* 0x000000080a00780c */ /* 0x000fe20000f24270 */
[----:B0-----:R-:W-:Y:S01]  /*1e30*/  @P0 IMAD.MOV.U32 R12, RZ, RZ, R16 ;  /* 0x000000ffff0c0224 */ /* 0x001fe200078e0010 */
[----:B------:R-:W-:Y:S01]  /*1e40*/  BSSY B0, `(.L_x_39) ;  /* 0x0000008000007945 */ /* 0x000fe20003800000 */
[----:B------:R-:W-:Y:S02]  /*1e50*/  @P0 IMAD.MOV.U32 R13, RZ, RZ, R17 ;  /* 0x000000ffff0d0224 */ /* 0x000fe400078e0011 */
[----:B------:R-:W-:-:S04]  /*1e60*/  FMUL R11, R11, R2 ;  /* 0x000000020b0b7220 */ /* 0x000fc80000400000 */
[----:B------:R-:W-:-:S05]  /*1e70*/  FFMA R11, R30, R0, R11 ;  /* 0x000000001e0b7223 */ /* 0x000fca000000000b */
[----:B------:R-:W-:-:S05]  /*1e80*/  F2FP.F16.F32.PACK_AB R11, RZ, R11 ;  /* 0x0000000bff0b723e */ /* 0x000fca00000000ff */
[----:B------:R0:W-:Y:S01]  /*1e90*/  @P0 STG.E.U16 desc[UR12][R12.64+0x10], R11 ;  /* 0x0000100b0c000986 */ /* 0x0001e2000c10150c */
[----:B------:R-:W-:Y:S05]  /*1ea0*/  @!P1 BRA `(.L_x_40) ;  /* 0x0000000000049947 */ /* 0x000fea0003800000 */
[----:B------:R0:W5:Y:S02]  /*1eb0*/  LDG.E.LTC128B.U16 R14, desc[UR12][R8.64+0x12] ;  /* 0x0000120c080e7981 */ /* 0x000164000c1e1520 */
.L_x_40:
[----:B------:R-:W-:Y:S05]  /*1ec0*/  BSYNC B0 ;  /* 0x0000000000007941 */ /* 0x000fea0003800000 */
.L_x_39:
[----:B0----5:R-:W-:Y:S01]  /*1ed0*/  HADD2.F32 R11, -RZ, R14.H0_H0 ;  /* 0x2000000eff0b7230 */ /* 0x021fe20000004100 */
[----:B------:R-:W-:Y:S01]  /*1ee0*/  ISETP.GT.AND P0, PT, R3, 0x10, PT ;  /* 0x000000100300780c */ /* 0x000fe20003f04270 */
[----:B------:R-:W-:Y:S01]  /*1ef0*/  @P1 IMAD.MOV.U32 R13, RZ, RZ, R17 ;  /* 0x000000ffff0d1224 */ /* 0x000fe200078e0011 */
        /* <DEDUP_REMOVED lines=10> */
.L_x_42:
[----:B------:R-:W-:Y:S05]  /*1fa0*/  BSYNC B0 ;  /* 0x0000000000007941 */ /* 0x000fea0003800000 */
.L_x_41:
        /* <DEDUP_REMOVED lines=10> */
.L_x_44:
[----:B------:R-:W-:Y:S05]  /*2050*/  BSYNC B0 ;  /* 0x0000000000007941 */ /* 0x000fea0003800000 */
.L_x_43:
        /* <DEDUP_REMOVED lines=9> */
.L_x_46:
[----:B------:R-:W-:Y:S05]  /*20f0*/  BSYNC B0 ;  /* 0x0000000000007941 */ /* 0x000fea0003800000 */
.L_x_45:
        /* <DEDUP_REMOVED lines=11> */
.L_x_48:
[----:B------:R-:W-:Y:S05]  /*21b0*/  BSYNC B0 ;  /* 0x0000000000007941 */ /* 0x000fea0003800000 */
.L_x_47:
        /* <DEDUP_REMOVED lines=13> */
.L_x_50:
[----:B------:R-:W-:Y:S05]  /*2290*/  BSYNC B0 ;  /* 0x0000000000007941 */ /* 0x000fea0003800000 */
.L_x_49:
        /* <DEDUP_REMOVED lines=10> */
.L_x_52:
[----:B------:R-:W-:Y:S05]  /*2340*/  BSYNC B0 ;  /* 0x0000000000007941 */ /* 0x000fea0003800000 */
.L_x_51:
        /* <DEDUP_REMOVED lines=9> */
.L_x_54:
[----:B------:R-:W-:Y:S05]  /*23e0*/  BSYNC B0 ;  /* 0x0000000000007941 */ /* 0x000fea0003800000 */
.L_x_53:
        /* <DEDUP_REMOVED lines=11> */
.L_x_56:
[----:B------:R-:W-:Y:S05]  /*24a0*/  BSYNC B0 ;  /* 0x0000000000007941 */ /* 0x000fea0003800000 */
.L_x_55:
        /* <DEDUP_REMOVED lines=13> */
.L_x_58:
[----:B------:R-:W-:Y:S05]  /*2580*/  BSYNC B0 ;  /* 0x0000000000007941 */ /* 0x000fea0003800000 */
.L_x_57:
        /* <DEDUP_REMOVED lines=10> */
.L_x_60:
[----:B------:R-:W-:Y:S05]  /*2630*/  BSYNC B0 ;  /* 0x0000000000007941 */ /* 0x000fea0003800000 */
.L_x_59:
        /* <DEDUP_REMOVED lines=9> */
.L_x_62:
[----:B------:R-:W-:Y:S05]  /*26d0*/  BSYNC B0 ;  /* 0x0000000000007941 */ /* 0x000fea0003800000 */
.L_x_61:
        /* <DEDUP_REMOVED lines=11> */
.L_x_64:
[----:B------:R-:W-:Y:S05]  /*2790*/  BSYNC B0 ;  /* 0x0000000000007941 */ /* 0x000fea0003800000 */
.L_x_63:
        /* <DEDUP_REMOVED lines=13> */
.L_x_66:
[----:B------:R-:W-:Y:S05]  /*2870*/  BSYNC B0 ;  /* 0x0000000000007941 */ /* 0x000fea0003800000 */
.L_x_65:
        /* <DEDUP_REMOVED lines=10> */
.L_x_68:
[----:B------:R-:W-:Y:S05]  /*2920*/  BSYNC B0 ;  /* 0x0000000000007941 */ /* 0x000fea0003800000 */
.L_x_67:
        /* <DEDUP_REMOVED lines=9> */
.L_x_70:
[----:B------:R-:W-:Y:S05]  /*29c0*/  BSYNC B0 ;  /* 0x0000000000007941 */ /* 0x000fea0003800000 */
.L_x_69:
        /* <DEDUP_REMOVED lines=11> */
.L_x_72:
[----:B------:R-:W-:Y:S05]  /*2a80*/  BSYNC B0 ;  /* 0x0000000000007941 */ /* 0x000fea0003800000 */
.L_x_71:
        /* <DEDUP_REMOVED lines=13> */
.L_x_74:
[----:B------:R-:W-:Y:S05]  /*2b60*/  BSYNC B0 ;  /* 0x0000000000007941 */ /* 0x000fea0003800000 */
.L_x_73:
        /* <DEDUP_REMOVED lines=10> */
.L_x_76:
[----:B------:R-:W-:Y:S05]  /*2c10*/  BSYNC B0 ;  /* 0x0000000000007941 */ /* 0x000fea0003800000 */
.L_x_75:
        /* <DEDUP_REMOVED lines=9> */
.L_x_78:
[----:B------:R-:W-:Y:S05]  /*2cb0*/  BSYNC B0 ;  /* 0x0000000000007941 */ /* 0x000fea0003800000 */
.L_x_77:
        /* <DEDUP_REMOVED lines=11> */
.L_x_80:
[----:B------:R-:W-:Y:S05]  /*2d70*/  BSYNC B0 ;  /* 0x0000000000007941 */ /* 0x000fea0003800000 */
.L_x_79:
        /* <DEDUP_REMOVED lines=13> */
.L_x_82:
[----:B------:R-:W-:Y:S05]  /*2e50*/  BSYNC B0 ;  /* 0x0000000000007941 */ /* 0x000fea0003800000 */
.L_x_81:
        /* <DEDUP_REMOVED lines=10> */
.L_x_84:
[----:B------:R-:W-:Y:S05]  /*2f00*/  BSYNC B0 ;  /* 0x0000000000007941 */ /* 0x000fea0003800000 */
.L_x_83:
        /* <DEDUP_REMOVED lines=9> */
.L_x_86:
[----:B------:R-:W-:Y:S05]  /*2fa0*/  BSYNC B0 ;  /* 0x0000000000007941 */ /* 0x000fea0003800000 */
.L_x_85:
        /* <DEDUP_REMOVED lines=11> */
.L_x_88:
[----:B------:R-:W-:Y:S05]  /*3060*/  BSYNC B0 ;  /* 0x0000000000007941 */ /* 0x000fea0003800000 */
.L_x_87:
        /* <DEDUP_REMOVED lines=13> */
.L_x_90:
[----:B------:R-:W-:Y:S05]  /*3140*/  BSYNC B0 ;  /* 0x0000000000007941 */ /* 0x000fea0003800000 */
.L_x_89:
        /* <DEDUP_REMOVED lines=10> */
.L_x_92:
[----:B------:R-:W-:Y:S05]  /*31f0*/  BSYNC B0 ;  /* 0x0000000000007941 */ /* 0x000fea0003800000 */
.L_x_91:
        /* <DEDUP_REMOVED lines=9> */
.L_x_94:
[----:B------:R-:W-:Y:S05]  /*3290*/  BSYNC B0 ;  /* 0x0000000000007941 */ /* 0x000fea0003800000 */
.L_x_93:
        /* <DEDUP_REMOVED lines=11> */
.L_x_96:
[----:B------:R-:W-:Y:S05]  /*3350*/  BSYNC B0 ;  /* 0x0000000000007941 */ /* 0x000fea0003800000 */
.L_x_95:
        /* <DEDUP_REMOVED lines=13> */
.L_x_98:
[----:B------:R-:W-:Y:S05]  /*3430*/  BSYNC B0 ;  /* 0x0000000000007941 */ /* 0x000fea0003800000 */
.L_x_97:
        /* <DEDUP_REMOVED lines=10> */
.L_x_100:
[----:B------:R-:W-:Y:S05]  /*34e0*/  BSYNC B0 ;  /* 0x0000000000007941 */ /* 0x000fea0003800000 */
.L_x_99:
        /* <DEDUP_REMOVED lines=9> */
.L_x_102:
[----:B------:R-:W-:Y:S05]  /*3580*/  BSYNC B0 ;  /* 0x0000000000007941 */ /* 0x000fea0003800000 */
.L_x_101:
        /* <DEDUP_REMOVED lines=11> */
.L_x_104:
[----:B------:R-:W-:Y:S05]  /*3640*/  BSYNC B0 ;  /* 0x0000000000007941 */ /* 0x000fea0003800000 */
.L_x_103:
        /* <DEDUP_REMOVED lines=13> */
.L_x_106:
[----:B------:R-:W-:Y:S05]  /*3720*/  BSYNC B0 ;  /* 0x0000000000007941 */ /* 0x000fea0003800000 */
.L_x_105:
        /* <DEDUP_REMOVED lines=10> */
.L_x_108:
[----:B------:R-:W-:Y:S05]  /*37d0*/  BSYNC B0 ;  /* 0x0000000000007941 */ /* 0x000fea0003800000 */
.L_x_107:
        /* <DEDUP_REMOVED lines=9> */
.L_x_110:
[----:B------:R-:W-:Y:S05]  /*3870*/  BSYNC B0 ;  /* 0x0000000000007941 */ /* 0x000fea0003800000 */
.L_x_109:
        /* <DEDUP_REMOVED lines=11> */
.L_x_112:
[----:B------:R-:W-:Y:S05]  /*3930*/  BSYNC B0 ;  /* 0x0000000000007941 */ /* 0x000fea0003800000 */
.L_x_111:
        /* <DEDUP_REMOVED lines=13> */
.L_x_114:
[----:B------:R-:W-:Y:S05]  /*3a10*/  BSYNC B0 ;  /* 0x0000000000007941 */ /* 0x000fea0003800000 */
.L_x_113:
        /* <DEDUP_REMOVED lines=10> */
.L_x_116:
[----:B------:R-:W-:Y:S05]  /*3ac0*/  BSYNC B0 ;  /* 0x0000000000007941 */ /* 0x000fea0003800000 */
.L_x_115:
        /* <DEDUP_REMOVED lines=9> */
.L_x_118:
[----:B------:R-:W-:Y:S05]  /*3b60*/  BSYNC B0 ;  /* 0x0000000000007941 */ /* 0x000fea0003800000 */
.L_x_117:
        /* <DEDUP_REMOVED lines=11> */
.L_x_120:
[----:B------:R-:W-:Y:S05]  /*3c20*/  BSYNC B0 ;  /* 0x0000000000007941 */ /* 0x000fea0003800000 */
.L_x_119:
        /* <DEDUP_REMOVED lines=13> */
.L_x_122:
[----:B------:R-:W-:Y:S05]  /*3d00*/  BSYNC B0 ;  /* 0x0000000000007941 */ /* 0x000fea0003800000 */
.L_x_121:
        /* <DEDUP_REMOVED lines=10> */
.L_x_124:
[----:B------:R-:W-:Y:S05]  /*3db0*/  BSYNC B0 ;  /* 0x0000000000007941 */ /* 0x000fea0003800000 */
.L_x_123:
        /* <DEDUP_REMOVED lines=9> */
.L_x_126:
[----:B------:R-:W-:Y:S05]  /*3e50*/  BSYNC B0 ;  /* 0x0000000000007941 */ /* 0x000fea0003800000 */
.L_x_125:
        /* <DEDUP_REMOVED lines=11> */
.L_x_128:
[----:B------:R-:W-:Y:S05]  /*3f10*/  BSYNC B0 ;  /* 0x0000000000007941 */ /* 0x000fea0003800000 */
.L_x_127:
        /* <DEDUP_REMOVED lines=13> */
.L_x_130:
[----:B------:R-:W-:Y:S05]  /*3ff0*/  BSYNC B0 ;  /* 0x0000000000007941 */ /* 0x000fea0003800000 */
.L_x_129:
        /* <DEDUP_REMOVED lines=10> */
.L_x_132:
[----:B------:R-:W-:Y:S05]  /*40a0*/  BSYNC B0 ;  /* 0x0000000000007941 */ /* 0x000fea0003800000 */
.L_x_131:
        /* <DEDUP_REMOVED lines=9> */
.L_x_134:
[----:B------:R-:W-:Y:S05]  /*4140*/  BSYNC B0 ;  /* 0x0000000000007941 */ /* 0x000fea0003800000 */
.L_x_133:
        /* <DEDUP_REMOVED lines=11> */
.L_x_136:
[----:B------:R-:W-:Y:S05]  /*4200*/  BSYNC B0 ;  /* 0x0000000000007941 */ /* 0x000fea0003800000 */
.L_x_135:
        /* <DEDUP_REMOVED lines=13> */
.L_x_138:
[----:B------:R-:W-:Y:S05]  /*42e0*/  BSYNC B0 ;  /* 0x0000000000007941 */ /* 0x000fea0003800000 */
.L_x_137:
        /* <DEDUP_REMOVED lines=10> */
.L_x_140:
[----:B------:R-:W-:Y:S05]  /*4390*/  BSYNC B0 ;  /* 0x0000000000007941 */ /* 0x000fea0003800000 */
.L_x_139:
        /* <DEDUP_REMOVED lines=9> */
.L_x_142:
[----:B------:R-:W-:Y:S05]  /*4430*/  BSYNC B0 ;  /* 0x0000000000007941 */ /* 0x000fea0003800000 */
.L_x_141:
        /* <DEDUP_REMOVED lines=11> */
.L_x_144:
[----:B------:R-:W-:Y:S05]  /*44f0*/  BSYNC B0 ;  /* 0x0000000000007941 */ /* 0x000fea0003800000 */
.L_x_143:
        /* <DEDUP_REMOVED lines=13> */
.L_x_146:
[----:B------:R-:W-:Y:S05]  /*45d0*/  BSYNC B0 ;  /* 0x0000000000007941 */ /* 0x000fea0003800000 */
.L_x_145:
        /* <DEDUP_REMOVED lines=10> */
.L_x_148:
[----:B------:R-:W-:Y:S05]  /*4680*/  BSYNC B0 ;  /* 0x0000000000007941 */ /* 0x000fea0003800000 */
.L_x_147:
[----:B-----5:R-:W-:Y:S01]  /*4690*/  HADD2.F32 R3, -RZ, R14.H0_H0 ;  /* 0x2000000eff037230 */ /* 0x020fe20000004100 */
[----:B------:R-:W-:Y:S01]  /*46a0*/  ISETP.GT.AND P0, PT, R10, 0x8, P0 ;  /* 0x000000080a00780c */ /* 0x000fe20000704270 */
[----:B------:R-:W-:Y:S03]  /*46b0*/  BSSY B0, `(.L_x_149) ;  /* 0x0000007000007945 */ /* 0x000fe60003800000 */
[----:B01-34-:R-:W-:-:S04]  /*46c0*/  FMUL R4, R3, R2 ;  /* 0x0000000203047220 */ /* 0x01bfc80000400000 */
[----:B------:R-:W-:-:S05]  /*46d0*/  FFMA R4, R85, R0, R4 ;  /* 0x0000000055047223 */ /* 0x000fca0000000004 */
[----:B------:R-:W-:-:S05]  /*46e0*/  F2FP.F16.F32.PACK_AB R4, RZ, R4 ;  /* 0x00000004ff04723e */ /* 0x000fca00000000ff */
[----:B------:R0:W-:Y:S01]  /*46f0*/  @P3 STG.E.U16 desc[UR12][R6.64+0xf2], R4 ;  /* 0x0000f20406003986 */ /* 0x0001e2000c10150c */
[----:B------:R-:W-:Y:S05]  /*4700*/  @!P0 BRA `(.L_x_150) ;  /* 0x0000000000048947 */ /* 0x000fea0003800000 */
[----:B------:R1:W5:Y:S02]  /*4710*/  LDG.E.LTC128B.U16 R14, desc[UR12][R8.64+0xf0] ;  /* 0x0000f00c080e7981 */ /* 0x000364000c1e1520 */
.L_x_150:
[----:B------:R-:W-:Y:S05]  /*4720*/  BSYNC B0 ;  /* 0x0000000000007941 */ /* 0x000fea0003800000 */
.L_x_149:
        /* <DEDUP_REMOVED lines=11> */
.L_x_152:
[----:B------:R-:W-:Y:S05]  /*47e0*/  BSYNC B0 ;  /* 0x0000000000007941 */ /* 0x000fea0003800000 */
.L_x_151:
[----:B0----5:R-:W-:-:S05]  /*47f0*/  HADD2.F32 R3, -RZ, R14.H0_H0 ;  /* 0x2000000eff037230 */ /* 0x021fca0000004100 */
[----:B------:R-:W-:-:S04]  /*4800*/  FMUL R2, R3, R2 ;  /* 0x0000000203027220 */ /* 0x000fc80000400000 */
[----:B------:R-:W-:Y:S01]  /*4810*/  FFMA R2, R87, R0, R2 ;  /* 0x0000000057027223 */ /* 0x000fe20000000002 */
[----:B------:R-:W-:Y:S06]  /*4820*/  @!P1 EXIT ;  /* 0x000000000000994d */ /* 0x000fec0003800000 */
[----:B------:R-:W-:-:S05]  /*4830*/  F2FP.F16.F32.PACK_AB R2, RZ, R2 ;  /* 0x00000002ff02723e */ /* 0x000fca00000000ff */
[----:B------:R-:W-:Y:S01]  /*4840*/  STG.E.U16 desc[UR12][R16.64+0xf2], R2 ;  /* 0x0000f20210007986 */ /* 0x000fe2000c10150c */
[----:B------:R-:W-:Y:S05]  /*4850*/  EXIT ;  /* 0x000000000000794d */ /* 0x000fea0003800000 */
.L_x_28:
[----:B------:R-:W-:Y:S01]  /*4860*/  ISETP.GT.AND P3, PT, R3, 0x1, PT ;  /* 0x000000010300780c */ /* 0x000fe20003f64270 */
[----:B------:R-:W-:Y:S01]  /*4870*/  ULDC.64 UR4, c[0x0][0x650] ;  /* 0x0001940000047ab9 */ /* 0x000fe20000000a00 */
[-C--:B--2---:R-:W-:Y:S01]  /*4880*/  FMUL R24, R24, R0.reuse ;  /* 0x0000000018187220 */ /* 0x084fe20000400000 */
[-C--:B------:R-:W-:Y:S01]  /*4890*/  FMUL R25, R25, R0.reuse ;  /* 0x0000000019197220 */ /* 0x080fe20000400000 */
[----:B------:R-:W-:Y:S01]  /*48a0*/  ISETP.GT.AND P4, PT, R10, RZ, P3 ;  /* 0x000000ff0a00720c */ /* 0x000fe20001f84270 */
[-C--:B------:R-:W-:Y:S01]  /*48b0*/  FMUL R26, R26, R0.reuse ;  /* 0x000000001a1a7220 */ /* 0x080fe20000400000 */
[----:B------:R-:W-:Y:S01]  /*48c0*/  LEA R4, P1, R12, UR4, 0x1 ;  /* 0x000000040c047c11 */ /* 0x000fe2000f8208ff */
[----:B------:R-:W-:Y:S01]  /*48d0*/  FMUL R27, R27, R0 ;  /* 0x000000001b1b7220 */ /* 0x000fe20000400000 */
[----:B------:R-:W-:Y:S01]  /*48e0*/  F2FP.F16.F32.PACK_AB R24, RZ, R24 ;  /* 0x00000018ff18723e */ /* 0x000fe200000000ff */
[-C--:B------:R-:W-:Y:S01]  /*48f0*/  FMUL R28, R28, R0.reuse ;  /* 0x000000001c1c7220 */ /* 0x080fe20000400000 */
[----:B------:R-:W-:Y:S01]  /*4900*/  LEA.HI.X R5, R12, UR5, R7, 0x1, P1 ;  /* 0x000000050c057c11 */ /* 0x000fe200088f0c07 */
[-C--:B------:R-:W-:Y:S01]  /*4910*/  FMUL R29, R29, R0.reuse ;  /* 0x000000001d1d7220 */ /* 0x080fe20000400000 */
[----:B------:R-:W-:Y:S01]  /*4920*/  F2FP.F16.F32.PACK_AB R25, RZ, R25 ;  /* 0x00000019ff19723e */ /* 0x000fe200000000ff */
[-C--:B------:R-:W-:Y:S01]  /*4930*/  FMUL R30, R30, R0.reuse ;  /* 0x000000001e1e7220 */ /* 0x080fe20000400000 */
[----:B------:R-:W-:Y:S01]  /*4940*/  ISETP.GT.AND P3, PT, R10, 0x8, P3 ;  /* 0x000000080a00780c */ /* 0x000fe20001f64270 */
[----:B------:R-:W-:Y:S01]  /*4950*/  @P2 STG.E.U16 desc[UR12][R4.64], R24 ;  /* 0x0000001804002986 */ /* 0x000fe2000c10150c */
[----:B------:R-:W-:Y:S01]  /*4960*/  SHF.L.U64.HI R11, R16, 0x1, R11 ;  /* 0x00000001100b7819 */ /* 0x000fe2000001020b */
[----:B------:R-:W-:Y:S01]  /*4970*/  FMUL R31, R31, R0 ;  /* 0x000000001f1f7220 */ /* 0x000fe20000400000 */
[----:B------:R-:W-:Y:S01]  /*4980*/  ISETP.GT.AND P2, PT, R10, 0x8, P0 ;  /* 0x000000080a00780c */ /* 0x000fe20000744270 */
[----:B------:R-:W-:Y:S01]  /*4990*/  @P4 STG.E.U16 desc[UR12][R4.64+0x2], R25 ;  /* 0x0000021904004986 */ /* 0x000fe2000c10150c */
[----:B------:R-:W-:Y:S01]  /*49a0*/  LEA R16, P4, R16, R4, 0x1 ;  /* 0x0000000410107211 */ /* 0x000fe200078808ff */
[-C--:B------:R-:W-:Y:S01]  /*49b0*/  FMUL R32, R32, R0.reuse ;  /* 0x0000000020207220 */ /* 0x080fe20000400000 */
[----:B------:R-:W-:Y:S01]  /*49c0*/  ISETP.GT.AND P1, PT, R3, 0x8, PT ;  /* 0x000000080300780c */ /* 0x000fe20003f24270 */
[-C--:B------:R-:W-:Y:S01]  /*49d0*/  FMUL R33, R33, R0.reuse ;  /* 0x0000000021217220 */ /* 0x080fe20000400000 */
[----:B------:R-:W-:Y:S01]  /*49e0*/  ISETP.GT.AND P0, PT, R3, 0x9, PT ;  /* 0x000000090300780c */ /* 0x000fe20003f04270 */
[----:B------:R-:W-:Y:S01]  /*49f0*/  IMAD.X R17, R11, 0x1, R5, P4 ;  /* 0x000000010b117824 */ /* 0x000fe200020e0605 */
[C---:B------:R-:W-:Y:S01]  /*4a00*/  ISETP.GT.AND P5, PT, R10.reuse, RZ, P1 ;  /* 0x000000ff0a00720c */ /* 0x040fe20000fa4270 */
[--C-:B------:R-:W-:Y:S01]  /*4a10*/  @P3 IMAD.MOV.U32 R6, RZ, RZ, R16.reuse ;  /* 0x000000ffff063224 */ /* 0x100fe200078e0010 */
[C---:B------:R-:W-:Y:S01]  /*4a20*/  ISETP.GT.AND P4, PT, R10.reuse, RZ, P0 ;  /* 0x000000ff0a00720c */ /* 0x040fe20000784270 */
[--C-:B------:R-:W-:Y:S01]  /*4a30*/  @P3 IMAD.MOV.U32 R7, RZ, RZ, R17.reuse ;  /* 0x000000ffff073224 */ /* 0x100fe200078e0011 */
[----:B------:R-:W-:Y:S01]  /*4a40*/  ISETP.GT.AND P1, PT, R10, 0x8, P1 ;  /* 0x000000080a00780c */ /* 0x000fe20000f24270 */
[----:B------:R-:W-:Y:S01]  /*4a50*/  FMUL R34, R34, R0 ;  /* 0x0000000022227220 */ /* 0x000fe20000400000 */
[----:B------:R-:W-:Y:S01]  /*4a60*/  F2FP.F16.F32.PACK_AB R26, RZ, R26 ;  /* 0x0000001aff1a723e */ /* 0x000fe200000000ff */
[-C--:B------:R-:W-:Y:S01]  /*4a70*/  FMUL R35, R35, R0.reuse ;  /* 0x0000000023237220 */ /* 0x080fe20000400000 */
[----:B------:R-:W-:Y:S01]  /*4a80*/  F2FP.F16.F32.PACK_AB R27, RZ, R27 ;  /* 0x0000001bff1b723e */ /* 0x000fe200000000ff */
[----:B------:R-:W-:Y:S01]  /*4a90*/  FMUL R36, R36, R0 ;  /* 0x0000000024247220 */ /* 0x000fe20000400000 */
[----:B------:R-:W-:Y:S01]  /*4aa0*/  F2FP.F16.F32.PACK_AB R28, RZ, R28 ;  /* 0x0000001cff1c723e */ /* 0x000fe200000000ff */
[----:B------:R-:W-:Y:S01]  /*4ab0*/  @P2 STG.E.U16 desc[UR12][R16.64], R26 ;  /* 0x0000001a10002986 */ /* 0x000fe2000c10150c */
[----:B------:R-:W-:Y:S01]  /*4ac0*/  F2FP.F16.F32.PACK_AB R29, RZ, R29 ;  /* 0x0000001dff1d723e */ /* 0x000fe200000000ff */
[-C--:B------:R-:W-:Y:S01]  /*4ad0*/  FMUL R37, R37, R0.reuse ;  /* 0x0000000025257220 */ /* 0x080fe20000400000 */
[----:B------:R-:W-:Y:S01]  /*4ae0*/  ISETP.GT.AND P2, PT, R10, 0x8, P0 ;  /* 0x000000080a00780c */ /* 0x000fe20000744270 */
[----:B------:R0:W-:Y:S01]  /*4af0*/  @P3 STG.E.U16 desc[UR12][R6.64+0x2], R27 ;  /* 0x0000021b06003986 */ /* 0x0001e2000c10150c */
[C---:B------:R-:W-:Y:S01]  /*4b00*/  ISETP.GT.AND P3, PT, R3.reuse, 0x10, PT ;  /* 0x000000100300780c */ /* 0x040fe20003f64270 */
[----:B------:R-:W-:Y:S01]  /*4b10*/  FMUL R38, R38, R0 ;  /* 0x0000000026267220 */ /* 0x000fe20000400000 */
[----:B------:R-:W-:Y:S01]  /*4b20*/  F2FP.F16.F32.PACK_AB R30, RZ, R30 ;  /* 0x0000001eff1e723e */ /* 0x000fe200000000ff */
[----:B------:R-:W-:Y:S01]  /*4b30*/  @P5 STG.E.U16 desc[UR12][R4.64+0x10], R28 ;  /* 0x0000101c04005986 */ /* 0x000fe2000c10150c */
[----:B------:R-:W-:Y:S01]  /*4b40*/  ISETP.GT.AND P0, PT, R3, 0x11, PT ;  /* 0x000000110300780c */ /* 0x000fe20003f04270 */
[-C--:B------:R-:W-:Y:S01]  /*4b50*/  FMUL R39, R39, R0.reuse ;  /* 0x0000000027277220 */ /* 0x080fe20000400000 */
[----:B------:R-:W-:Y:S01]  /*4b60*/  F2FP.F16.F32.PACK_AB R31, RZ, R31 ;  /* 0x0000001fff1f723e */ /* 0x000fe200000000ff */
[----:B------:R-:W-:Y:S01]  /*4b70*/  @P4 STG.E.U16 desc[UR12][R4.64+0x12], R29 ;  /* 0x0000121d04004986 */ /* 0x000fe2000c10150c */
[----:B------:R-:W-:Y:S01]  /*4b80*/  ISETP.GT.AND P4, PT, R10, RZ, P3 ;  /* 0x000000ff0a00720c */ /* 0x000fe20001f84270 */
[----:B------:R-:W-:Y:S01]  /*4b90*/  FMUL R40, R40, R0 ;  /* 0x0000000028287220 */ /* 0x000fe20000400000 */
[C---:B------:R-:W-:Y:S01]  /*4ba0*/  ISETP.GT.AND P3, PT, R10.reuse, 0x8, P3 ;  /* 0x000000080a00780c */ /* 0x040fe20001f64270 */
[--C-:B0-----:R-:W-:Y:S01]  /*4bb0*/  @P1 IMAD.MOV.U32 R6, RZ, RZ, R16.reuse ;  /* 0x000000ffff061224 */ /* 0x101fe200078e0010 */
[----:B------:R-:W-:Y:S01]  /*4bc0*/  ISETP.GT.AND P5, PT, R10, RZ, P0 ;  /* 0x000000ff0a00720c */ /* 0x000fe200007a4270 */
[--C-:B------:R-:W-:Y:S01]  /*4bd0*/  @P1 IMAD.MOV.U32 R7, RZ, RZ, R17.reuse ;  /* 0x000000ffff071224 */ /* 0x100fe200078e0011 */
[----:B------:R-:W-:Y:S01]  /*4be0*/  F2FP.F16.F32.PACK_AB R32, RZ, R32 ;  /* 0x00000020ff20723e */ /* 0x000fe200000000ff */
[-C--:B------:R-:W-:Y:S01]  /*4bf0*/  FMUL R41, R41, R0.reuse ;  /* 0x0000000029297220 */ /* 0x080fe20000400000 */
[----:B------:R-:W-:Y:S01]  /*4c00*/  F2FP.F16.F32.PACK_AB R33, RZ, R33 ;  /* 0x00000021ff21723e */ /* 0x000fe200000000ff */
[-C--:B------:R-:W-:Y:S01]  /*4c10*/  FMUL R42, R42, R0.reuse ;  /* 0x000000002a2a7220 */ /* 0x080fe20000400000 */
[----:B------:R0:W-:Y:S01]  /*4c20*/  @P1 STG.E.U16 desc[UR12][R6.64+0x10], R30 ;  /* 0x0000101e06001986 */ /* 0x0001e2000c10150c */
[----:B------:R-:W-:Y:S01]  /*4c30*/  ISETP.GT.AND P1, PT, R10, 0x8, P0 ;  /* 0x000000080a00780c */ /* 0x000fe20000724270 */
[----:B------:R-:W-:Y:S01]  /*4c40*/  FMUL R43, R43, R0 ;  /* 0x000000002b2b7220 */ /* 0x000fe20000400000 */
[----:B------:R-:W-:Y:S01]  /*4c50*/  F2FP.F16.F32.PACK_AB R34, RZ, R34 ;  /* 0x00000022ff22723e */ /* 0x000fe200000000ff */
[-C--:B------:R-:W-:Y:S01]  /*4c60*/  FMUL R44, R44, R0.reuse ;  /* 0x000000002c2c7220 */ /* 0x080fe20000400000 */
[----:B------:R-:W-:Y:S01]  /*4c70*/  F2FP.F16.F32.PACK_AB R35, RZ, R35 ;  /* 0x00000023ff23723e */ /* 0x000fe200000000ff */
[-C--:B------:R-:W-:Y:S01]  /*4c80*/  FMUL R45, R45, R0.reuse ;  /* 0x000000002d2d7220 */ /* 0x080fe20000400000 */
[----:B------:R-:W-:Y:S01]  /*4c90*/  ISETP.GT.AND P0, PT, R3, 0x19, PT ;  /* 0x000000190300780c */ /* 0x000fe20003f04270 */
[----:B------:R-:W-:Y:S01]  /*4ca0*/  FMUL R46, R46, R0 ;  /* 0x000000002e2e7220 */ /* 0x000fe20000400000 */
[----:B------:R-:W-:Y:S01]  /*4cb0*/  F2FP.F16.F32.PACK_AB R36, RZ, R36 ;  /* 0x00000024ff24723e */ /* 0x000fe200000000ff */
[----:B------:R-:W-:Y:S01]  /*4cc0*/  FMUL R47, R47, R0 ;  /* 0x000000002f2f7220 */ /* 0x000fe20000400000 */
[----:B------:R-:W-:Y:S01]  /*4cd0*/  F2FP.F16.F32.PACK_AB R37, RZ, R37 ;  /* 0x00000025ff25723e */ /* 0x000fe200000000ff */
[--C-:B0-----:R-:W-:Y:S01]  /*4ce0*/  @P2 IMAD.MOV.U32 R6, RZ, RZ, R16.reuse ;  /* 0x000000ffff062224 */ /* 0x101fe200078e0010 */
[----:B------:R-:W-:Y:S01]  /*4cf0*/  F2FP.F16.F32.PACK_AB R38, RZ, R38 ;  /* 0x00000026ff26723e */ /* 0x000fe200000000ff */
[--C-:B------:R-:W-:Y:S01]  /*4d00*/  @P2 IMAD.MOV.U32 R7, RZ, RZ, R17.reuse ;  /* 0x000000ffff072224 */ /* 0x100fe200078e0011 */
[----:B------:R-:W-:Y:S01]  /*4d10*/  F2FP.F16.F32.PACK_AB R39, RZ, R39 ;  /* 0x00000027ff27723e */ /* 0x000fe200000000ff */
[----:B------:R-:W-:Y:S01]  /*4d20*/  FMUL R48, R48, R0 ;  /* 0x0000000030307220 */ /* 0x000fe20000400000 */
[----:B------:R-:W-:Y:S01]  /*4d30*/  F2FP.F16.F32.PACK_AB R40, RZ, R40 ;  /* 0x00000028ff28723e */ /* 0x000fe200000000ff */
[-C--:B------:R-:W-:Y:S01]  /*4d40*/  FMUL R49, R49, R0.reuse ;  /* 0x0000000031317220 */ /* 0x080fe20000400000 */
[----:B------:R0:W-:Y:S01]  /*4d50*/  @P2 STG.E.U16 desc[UR12][R6.64+0x12], R31 ;  /* 0x0000121f06002986 */ /* 0x0001e2000c10150c */
[----:B------:R-:W-:Y:S01]  /*4d60*/  ISETP.GT.AND P2, PT, R3, 0x18, PT ;  /* 0x000000180300780c */ /* 0x000fe20003f44270 */
[-C--:B------:R-:W-:Y:S01]  /*4d70*/  FMUL R50, R50, R0.reuse ;  /* 0x0000000032327220 */ /* 0x080fe20000400000 */
[----:B------:R-:W-:Y:S01]  /*4d80*/  F2FP.F16.F32.PACK_AB R41, RZ, R41 ;  /* 0x00000029ff29723e */ /* 0x000fe200000000ff */
[----:B------:R-:W-:Y:S01]  /*4d90*/  @P4 STG.E.U16 desc[UR12][R4.64+0x20], R32 ;  /* 0x0000202004004986 */ /* 0x000fe2000c10150c */
[C---:B------:R-:W-:Y:S01]  /*4da0*/  ISETP.GT.AND P4, PT, R10.reuse, RZ, P2 ;  /* 0x000000ff0a00720c */ /* 0x040fe20001784270 */
[-C--:B------:R-:W-:Y:S01]  /*4db0*/  FMUL R51, R51, R0.reuse ;  /* 0x0000000033337220 */ /* 0x080fe20000400000 */
[C---:B------:R-:W-:Y:S01]  /*4dc0*/  ISETP.GT.AND P2, PT, R10.reuse, 0x8, P2 ;  /* 0x000000080a00780c */ /* 0x040fe20001744270 */
[----:B------:R-:W-:Y:S01]  /*4dd0*/  @P5 STG.E.U16 desc[UR12][R4.64+0x22], R33 ;  /* 0x0000222104005986 */ /* 0x000fe2000c10150c */
[----:B------:R-:W-:Y:S01]  /*4de0*/  ISETP.GT.AND P5, PT, R10, RZ, P0 ;  /* 0x000000ff0a00720c */ /* 0x000fe200007a4270 */
[----:B------:R-:W-:Y:S01]  /*4df0*/  FMUL R52, R52, R0 ;  /* 0x0000000034347220 */ /* 0x000fe20000400000 */
[----:B------:R-:W-:Y:S01]  /*4e00*/  F2FP.F16.F32.PACK_AB R42, RZ, R42 ;  /* 0x0000002aff2a723e */ /* 0x000fe200000000ff */
[--C-:B0-----:R-:W-:Y:S01]  /*4e10*/  @P3 IMAD.MOV.U32 R6, RZ, RZ, R16.reuse ;  /* 0x000000ffff063224 */ /* 0x101fe200078e0010 */
[----:B------:R-:W-:Y:S01]  /*4e20*/  F2FP.F16.F32.PACK_AB R43, RZ, R43 ;  /* 0x0000002bff2b723e */ /* 0x000fe200000000ff */
[--C-:B------:R-:W-:Y:S01]  /*4e30*/  @P3 IMAD.MOV.U32 R7, RZ, RZ, R17.reuse ;  /* 0x000000ffff073224 */ /* 0x100fe200078e0011 */
[----:B------:R-:W-:Y:S01]  /*4e40*/  F2FP.F16.F32.PACK_AB R44, RZ, R44 ;  /* 0x0000002cff2c723e */ /* 0x000fe200000000ff */
[-C--:B------:R-:W-:Y:S01]  /*4e50*/  FMUL R53, R53, R0.reuse ;  /* 0x0000000035357220 */ /* 0x080fe20000400000 */
[----:B------:R-:W-:Y:S01]  /*4e60*/  F2FP.F16.F32.PACK_AB R45, RZ, R45 ;  /* 0x0000002dff2d723e */ /* 0x000fe200000000ff */
[-C--:B------:R-:W-:Y:S01]  /*4e70*/  FMUL R54, R54, R0.reuse ;  /* 0x0000000036367220 */ /* 0x080fe20000400000 */
[----:B------:R0:W-:Y:S01]  /*4e80*/  @P3 STG.E.U16 desc[UR12][R6.64+0x20], R34 ;  /* 0x0000202206003986 */ /* 0x0001e2000c10150c */
[----:B------:R-:W-:Y:S01]  /*4e90*/  ISETP.GT.AND P3, PT, R3, 0x20, PT ;  /* 0x000000200300780c */ /* 0x000fe20003f64270 */
[----:B------:R-:W-:Y:S01]  /*4ea0*/  FMUL R55, R55, R0 ;  /* 0x0000000037377220 */ /* 0x000fe20000400000 */
[----:B------:R-:W-:Y:S01]  /*4eb0*/  F2FP.F16.F32.PACK_AB R46, RZ, R46 ;  /* 0x0000002eff2e723e */ /* 0x000fe200000000ff */
[-C--:B------:R-:W-:Y:S01]  /*4ec0*/  FMUL R56, R56, R0.reuse ;  /* 0x0000000038387220 */ /* 0x080fe20000400000 */
[----:B------:R-:W-:Y:S01]  /*4ed0*/  F2FP.F16.F32.PACK_AB R47, RZ, R47 ;  /* 0x0000002fff2f723e */ /* 0x000fe200000000ff */
[----:B------:R-:W-:Y:S01]  /*4ee0*/  FMUL R57, R57, R0 ;  /* 0x0000000039397220 */ /* 0x000fe20000400000 */
[----:B------:R-:W-:Y:S01]  /*4ef0*/  F2FP.F16.F32.PACK_AB R48, RZ, R48 ;  /* 0x00000030ff30723e */ /* 0x000fe200000000ff */
[-C--:B------:R-:W-:Y:S01]  /*4f00*/  FMUL R58, R58, R0.reuse ;  /* 0x000000003a3a7220 */ /* 0x080fe20000400000 */
[----:B------:R-:W-:Y:S01]  /*4f10*/  F2FP.F16.F32.PACK_AB R49, RZ, R49 ;  /* 0x00000031ff31723e */ /* 0x000fe200000000ff */
        /* <DEDUP_REMOVED lines=10> */
[----:B------:R-:W-:Y:S01]  /*4fc0*/  ISETP.GT.AND P1, PT, R10, 0x8, P0 ;  /* 0x000000080a00780c */ /* 0x000fe20000724270 */
[-C--:B------:R-:W-:Y:S01]  /*4fd0*/  FMUL R62, R62, R0.reuse ;  /* 0x000000003e3e7220 */ /* 0x080fe20000400000 */
[----:B------:R-:W-:Y:S01]  /*4fe0*/  ISETP.GT.AND P0, PT, R3, 0x21, PT ;  /* 0x000000210300780c */ /* 0x000fe20003f04270 */
        /* <DEDUP_REMOVED lines=65> */
[----:B0-----:R-:W-:Y:S01]  /*5400*/  @P1 IMAD.MOV.U32 R6, RZ, RZ, R16 ;  /* 0x000000ffff061224 */ /* 0x001fe200078e0010 */
[----:B------:R-:W-:Y:S01]  /*5410*/  F2FP.F16.F32.PACK_AB R75, RZ, R75 ;  /* 0x0000004bff4b723e */ /* 0x000fe200000000ff */
[----:B------:R-:W-:Y:S01]  /*5420*/  @P1 IMAD.MOV.U32 R7, RZ, RZ, R17 ;  /* 0x000000ffff071224 */ /* 0x000fe200078e0011 */
        /* <DEDUP_REMOVED lines=10> */
[----:B------:R-:W-:Y:S01]  /*54d0*/  FMUL R0, R87, R0 ;  /* 0x0000000057007220 */ /* 0x000fe20000400000 */
[C---:B------:R-:W-:Y:S01]  /*54e0*/  ISETP.GT.AND P3, PT, R10.reuse, 0x8, P3 ;  /* 0x000000080a00780c */ /* 0x040fe20001f64270 */
[----:B------:R-:W-:Y:S01]  /*54f0*/  @P5 STG.E.U16 desc[UR12][R4.64+0x52], R45 ;  /* 0x0000522d04005986 */ /* 0x000fe2000c10150c */
[----:B------:R-:W-:-:S02]  /*5500*/  ISETP.GT.AND P5, PT, R10, RZ, P0 ;  /* 0x000000ff0a00720c */ /* 0x000fc400007a4270 */
[----:B------:R-:W-:Y:S01]  /*5510*/  F2FP.F16.F32.PACK_AB R78, RZ, R78 ;  /* 0x0000004eff4e723e */ /* 0x000fe200000000ff */
[----:B0-----:R-:W-:Y:S01]  /*5520*/  @P2 IMAD.MOV.U32 R6, RZ, RZ, R16 ;  /* 0x000000ffff062224 */ /* 0x001fe200078e0010 */
[----:B------:R-:W-:Y:S01]  /*5530*/  F2FP.F16.F32.PACK_AB R79, RZ, R79 ;  /* 0x0000004fff4f723e */ /* 0x000fe200000000ff */
[----:B------:R-:W-:Y:S01]  /*5540*/  @P2 IMAD.MOV.U32 R7, RZ, RZ, R17 ;  /* 0x000000ffff072224 */ /* 0x000fe200078e0011 */
[----:B------:R-:W-:Y:S02]  /*5550*/  F2FP.F16.F32.PACK_AB R80, RZ, R80 ;  /* 0x00000050ff50723e */ /* 0x000fe400000000ff */
[----:B------:R-:W-:Y:S02]  /*5560*/  F2FP.F16.F32.PACK_AB R81, RZ, R81 ;  /* 0x00000051ff51723e */ /* 0x000fe400000000ff */
[----:B------:R0:W-:Y:S01]  /*5570*/  @P2 STG.E.U16 desc[UR12][R6.64+0x50], R46 ;  /* 0x0000502e06002986 */ /* 0x0001e2000c10150c */
[----:B------:R-:W-:Y:S02]  /*5580*/  ISETP.GT.AND P2, PT, R3, 0x38, PT ;  /* 0x000000380300780c */ /* 0x000fe40003f44270 */
[----:B------:R-:W-:-:S02]  /*5590*/  F2FP.F16.F32.PACK_AB R82, RZ, R82 ;  /* 0x00000052ff52723e */ /* 0x000fc400000000ff */
[----:B------:R-:W-:Y:S02]  /*55a0*/  F2FP.F16.F32.PACK_AB R83, RZ, R83 ;  /* 0x00000053ff53723e */ /* 0x000fe400000000ff */
[----:B------:R-:W-:Y:S02]  /*55b0*/  F2FP.F16.F32.PACK_AB R84, RZ, R84 ;  /* 0x00000054ff54723e */ /* 0x000fe400000000ff */
[----:B------:R-:W-:Y:S02]  /*55c0*/  F2FP.F16.F32.PACK_AB R85, RZ, R85 ;  /* 0x00000055ff55723e */ /* 0x000fe400000000ff */
[----:B------:R-:W-:Y:S01]  /*55d0*/  F2FP.F16.F32.PACK_AB R86, RZ, R86 ;  /* 0x00000056ff56723e */ /* 0x000fe200000000ff */
[----:B0-----:R-:W-:Y:S02]  /*55e0*/  @P1 IMAD.MOV.U32 R6, RZ, RZ, R16 ;  /* 0x000000ffff061224 */ /* 0x001fe400078e0010 */
[----:B------:R-:W-:-:S05]  /*55f0*/  @P1 IMAD.MOV.U32 R7, RZ, RZ, R17 ;  /* 0x000000ffff071224 */ /* 0x000fca00078e0011 */
[----:B------:R0:W-:Y:S01]  /*5600*/  @P1 STG.E.U16 desc[UR12][R6.64+0x52], R47 ;  /* 0x0000522f06001986 */ /* 0x0001e2000c10150c */
[C---:B------:R-:W-:Y:S02]  /*5610*/  ISETP.GT.AND P1, PT, R10.reuse, 0x8, P0 ;  /* 0x000000080a00780c */ /* 0x040fe40000724270 */
[----:B------:R-:W-:Y:S01]  /*5620*/  ISETP.GT.AND P0, PT, R3, 0x39, PT ;  /* 0x000000390300780c */ /* 0x000fe20003f04270 */
[----:B------:R-:W-:Y:S01]  /*5630*/  @P4 STG.E.U16 desc[UR12][R4.64+0x60], R48 ;  /* 0x0000603004004986 */ /* 0x000fe2000c10150c */
[C---:B------:R-:W-:Y:S02]  /*5640*/  ISETP.GT.AND P4, PT, R10.reuse, RZ, P2 ;  /* 0x000000ff0a00720c */ /* 0x040fe40001784270 */
[C---:B------:R-:W-:Y:S01]  /*5650*/  ISETP.GT.AND P2, PT, R10.reuse, 0x8, P2 ;  /* 0x000000080a00780c */ /* 0x040fe20001744270 */
[----:B------:R-:W-:Y:S01]  /*5660*/  @P5 STG.E.U16 desc[UR12][R4.64+0x62], R49 ;  /* 0x0000623104005986 */ /* 0x000fe2000c10150c */
[----:B------:R-:W-:Y:S01]  /*5670*/  ISETP.GT.AND P5, PT, R10, RZ, P0 ;  /* 0x000000ff0a00720c */ /* 0x000fe200007a4270 */
[----:B0-----:R-:W-:-:S02]  /*5680*/  @P3 IMAD.MOV.U32 R6, RZ, RZ, R16 ;  /* 0x000000ffff063224 */ /* 0x001fc400078e0010 */
[----:B------:R-:W-:-:S05]  /*5690*/  @P3 IMAD.MOV.U32 R7, RZ, RZ, R17 ;  /* 0x000000ffff073224 */ /* 0x000fca00078e0011 */
[----:B------:R0:W-:Y:S01]  /*56a0*/  @P3 STG.E.U16 desc[UR12][R6.64+0x60], R50 ;  /* 0x0000603206003986 */ /* 0x0001e2000c10150c */
[----:B------:R-:W-:Y:S01]  /*56b0*/  ISETP.GT.AND P3, PT, R3, 0x40, PT ;  /* 0x000000400300780c */ /* 0x000fe20003f64270 */
        /* <DEDUP_REMOVED lines=37> */
[C---:B------:R-:W-:Y:S02]  /*5910*/  ISETP.GT.AND P5, PT, R10.reuse, RZ, P0 ;  /* 0x000000ff0a00720c */ /* 0x040fe400007a4270 */
[----:B------:R-:W-:Y:S01]  /*5920*/  ISETP.GT.AND P0, PT, R10, 0x8, P0 ;  /* 0x000000080a00780c */ /* 0x000fe20000704270 */
[----:B0-----:R-:W-:-:S02]  /*5930*/  @P2 IMAD.MOV.U32 R6, RZ, RZ, R16 ;  /* 0x000000ffff062224 */ /* 0x001fc400078e0010 */
[----:B------:R-:W-:-:S05]  /*5940*/  @P2 IMAD.MOV.U32 R7, RZ, RZ, R17 ;  /* 0x000000ffff072224 */ /* 0x000fca00078e0011 */
[----:B------:R0:W-:Y:S01]  /*5950*/  @P2 STG.E.U16 desc[UR12][R6.64+0x90], R62 ;  /* 0x0000903e06002986 */ /* 0x0001e2000c10150c */
[----:B------:R-:W-:Y:S01]  /*5960*/  ISETP.GT.AND P2, PT, R3, 0x59, PT ;  /* 0x000000590300780c */ /* 0x000fe20003f44270 */
[----:B0-----:R-:W-:Y:S02]  /*5970*/  @P1 IMAD.MOV.U32 R6, RZ, RZ, R16 ;  /* 0x000000ffff061224 */ /* 0x001fe400078e0010 */
[----:B------:R-:W-:-:S05]  /*5980*/  @P1 IMAD.MOV.U32 R7, RZ, RZ, R17 ;  /* 0x000000ffff071224 */ /* 0x000fca00078e0011 */
[----:B------:R0:W-:Y:S01]  /*5990*/  @P1 STG.E.U16 desc[UR12][R6.64+0x92], R63 ;  /* 0x0000923f06001986 */ /* 0x0001e2000c10150c */
[----:B------:R-:W-:-:S03]  /*59a0*/  ISETP.GT.AND P1, PT, R3, 0x58, PT ;  /* 0x000000580300780c */ /* 0x000fc60003f24270 */
[----:B------:R-:W-:Y:S01]  /*59b0*/  @P4 STG.E.U16 desc[UR12][R4.64+0xa0], R64 ;  /* 0x0000a04004004986 */ /* 0x000fe2000c10150c */
[C---:B------:R-:W-:Y:S02]  /*59c0*/  ISETP.GT.AND P4, PT, R10.reuse, RZ, P1 ;  /* 0x000000ff0a00720c */ /* 0x040fe40000f84270 */
[C---:B------:R-:W-:Y:S01]  /*59d0*/  ISETP.GT.AND P1, PT, R10.reuse, 0x8, P1 ;  /* 0x000000080a00780c */ /* 0x040fe20000f24270 */
[----:B------:R-:W-:Y:S01]  /*59e0*/  @P5 STG.E.U16 desc[UR12][R4.64+0xa2], R65 ;  /* 0x0000a24104005986 */ /* 0x000fe2000c10150c */
[C---:B------:R-:W-:Y:S02]  /*59f0*/  ISETP.GT.AND P5, PT, R10.reuse, RZ, P2 ;  /* 0x000000ff0a00720c */ /* 0x040fe400017a4270 */
[----:B------:R-:W-:Y:S01]  /*5a00*/  ISETP.GT.AND P2, PT, R10, 0x8, P2 ;  /* 0x000000080a00780c */ /* 0x000fe20001744270 */
[----:B0-----:R-:W-:Y:S02]  /*5a10*/  @P3 IMAD.MOV.U32 R6, RZ, RZ, R16 ;  /* 0x000000ffff063224 */ /* 0x001fe400078e0010 */
        /* <DEDUP_REMOVED lines=15> */
[----:B------:R0:W-:Y:S02]  /*5b10*/  @P1 STG.E.U16 desc[UR12][R6.64+0xb0], R70 ;  /* 0x0000b04606001986 */ /* 0x0001e4000c10150c */
[----:B0-----:R-:W-:Y:S02]  /*5b20*/  @P2 IMAD.MOV.U32 R6, RZ, RZ, R16 ;  /* 0x000000ffff062224 */ /* 0x001fe400078e0010 */
[----:B------:R-:W-:-:S05]  /*5b30*/  @P2 IMAD.MOV.U32 R7, RZ, RZ, R17 ;  /* 0x000000ffff072224 */ /* 0x000fca00078e0011 */
[----:B------:R0:W-:Y:S01]  /*5b40*/  @P2 STG.E.U16 desc[UR12][R6.64+0xb2], R71 ;  /* 0x0000b24706002986 */ /* 0x0001e2000c10150c */
[----:B------:R-:W-:-:S03]  /*5b50*/  ISETP.GT.AND P2, PT, R3, 0x71, PT ;  /* 0x000000710300780c */ /* 0x000fc60003f44270 */
[----:B------:R-:W-:Y:S01]  /*5b60*/  @P4 STG.E.U16 desc[UR12][R4.64+0xc0], R72 ;  /* 0x0000c04804004986 */ /* 0x000fe2000c10150c */
[----:B------:R-:W-:-:S03]  /*5b70*/  ISETP.GT.AND P4, PT, R3, 0x68, PT ;  /* 0x000000680300780c */ /* 0x000fc60003f84270 */
[----:B------:R-:W-:Y:S01]  /*5b80*/  @P5 STG.E.U16 desc[UR12][R4.64+0xc2], R73 ;  /* 0x0000c24904005986 */ /* 0x000fe2000c10150c */
[----:B------:R-:W-:Y:S02]  /*5b90*/  ISETP.GT.AND P5, PT, R3, 0x69, PT ;  /* 0x000000690300780c */ /* 0x000fe40003fa4270 */
[C---:B------:R-:W-:Y:S01]  /*5ba0*/  ISETP.GT.AND P1, PT, R10.reuse, RZ, P4 ;  /* 0x000000ff0a00720c */ /* 0x040fe20002724270 */
[----:B0-----:R-:W-:Y:S01]  /*5bb0*/  @P3 IMAD.MOV.U32 R6, RZ, RZ, R16 ;  /* 0x000000ffff063224 */ /* 0x001fe200078e0010 */
[C---:B------:R-:W-:Y:S01]  /*5bc0*/  ISETP.GT.AND P6, PT, R10.reuse, RZ, P5 ;  /* 0x000000ff0a00720c */ /* 0x040fe20002fc4270 */
[----:B------:R-:W-:Y:S01]  /*5bd0*/  @P3 IMAD.MOV.U32 R7, RZ, RZ, R17 ;  /* 0x000000ffff073224 */ /* 0x000fe200078e0011 */
[----:B------:R-:W-:-:S04]  /*5be0*/  ISETP.GT.AND P4, PT, R10, 0x8, P4 ;  /* 0x000000080a00780c */ /* 0x000fc80002784270 */
[----:B------:R0:W-:Y:S01]  /*5bf0*/  @P3 STG.E.U16 desc[UR12][R6.64+0xc0], R74 ;  /* 0x0000c04a06003986 */ /* 0x0001e2000c10150c */
[----:B------:R-:W-:-:S06]  /*5c00*/  ISETP.GT.AND P3, PT, R3, 0x70, PT ;  /* 0x000000700300780c */ /* 0x000fcc0003f64270 */
[----:B------:R-:W-:Y:S02]  /*5c10*/  @P6 IMAD.MOV.U32 R2, RZ, RZ, R4 ;  /* 0x000000ffff026224 */ /* 0x000fe400078e0004 */
[----:B0-----:R-:W-:Y:S02]  /*5c20*/  @P0 IMAD.MOV.U32 R6, RZ, RZ, R16 ;  /* 0x000000ffff060224 */ /* 0x001fe400078e0010 */
[----:B------:R-:W-:-:S05]  /*5c30*/  @P0 IMAD.MOV.U32 R7, RZ, RZ, R17 ;  /* 0x000000ffff070224 */ /* 0x000fca00078e0011 */
[----:B------:R-:W-:Y:S01]  /*5c40*/  @P0 STG.E.U16 desc[UR12][R6.64+0xc2], R75 ;  /* 0x0000c24b06000986 */ /* 0x000fe2000c10150c */
[----:B------:R-:W-:-:S03]  /*5c50*/  ISETP.GT.AND P0, PT, R3, 0x79, PT ;  /* 0x000000790300780c */ /* 0x000fc60003f04270 */
[----:B------:R-:W-:Y:S01]  /*5c60*/  @P1 STG.E.U16 desc[UR12][R4.64+0xd0], R76 ;  /* 0x0000d04c04001986 */ /* 0x000fe2000c10150c */
[----:B------:R-:W-:Y:S01]  /*5c70*/  ISETP.GT.AND P1, PT, R3, 0x78, PT ;  /* 0x000000780300780c */ /* 0x000fe20003f24270 */
[----:B------:R-:W-:-:S05]  /*5c80*/  @P6 IMAD.MOV.U32 R3, RZ, RZ, R5 ;  /* 0x000000ffff036224 */ /* 0x000fca00078e0005 */
[----:B------:R0:W-:Y:S01]  /*5c90*/  @P6 STG.E.U16 desc[UR12][R2.64+0xd2], R77 ;  /* 0x0000d24d02006986 */ /* 0x0001e2000c10150c */
[C---:B------:R-:W-:Y:S02]  /*5ca0*/  ISETP.GT.AND P6, PT, R10.reuse, 0x8, P5 ;  /* 0x000000080a00780c */ /* 0x040fe40002fc4270 */
[C---:B------:R-:W-:Y:S02]  /*5cb0*/  ISETP.GT.AND P5, PT, R10.reuse, RZ, P3 ;  /* 0x000000ff0a00720c */ /* 0x040fe40001fa4270 */
[----:B------:R-:W-:Y:S01]  /*5cc0*/  ISETP.GT.AND P3, PT, R10, 0x8, P3 ;  /* 0x000000080a00780c */ /* 0x000fe20001f64270 */
[----:B0-----:R-:W-:Y:S02]  /*5cd0*/  @P4 IMAD.MOV.U32 R2, RZ, RZ, R16 ;  /* 0x000000ffff024224 */ /* 0x001fe400078e0010 */
[----:B------:R-:W-:-:S05]  /*5ce0*/  @P4 IMAD.MOV.U32 R3, RZ, RZ, R17 ;  /* 0x000000ffff034224 */ /* 0x000fca00078e0011 */
[----:B------:R0:W-:Y:S01]  /*5cf0*/  @P4 STG.E.U16 desc[UR12][R2.64+0xd0], R78 ;  /* 0x0000d04e02004986 */ /* 0x0001e2000c10150c */
        /* <DEDUP_REMOVED lines=14> */
[----:B------:R0:W-:Y:S02]  /*5de0*/  @P4 STG.E.U16 desc[UR12][R2.64+0xe2], R81 ;  /* 0x0000e25102004986 */ /* 0x0001e4000c10150c */
        /* <DEDUP_REMOVED lines=8> */
[----:B------:R0:W-:Y:S04]  /*5e70*/  @P5 STG.E.U16 desc[UR12][R2.64+0xf0], R84 ;  /* 0x0000f05402005986 */ /* 0x0001e8000c10150c */
[----:B------:R1:W-:Y:S01]  /*5e80*/  @P6 STG.E.U16 desc[UR12][R4.64+0xf2], R85 ;  /* 0x0000f25504006986 */ /* 0x0003e2000c10150c */
[----:B0-----:R-:W-:Y:S02]  /*5e90*/  @P1 IMAD.MOV.U32 R2, RZ, RZ, R16 ;  /* 0x000000ffff021224 */ /* 0x001fe400078e0010 */
[----:B------:R-:W-:-:S05]  /*5ea0*/  @P1 IMAD.MOV.U32 R3, RZ, RZ, R17 ;  /* 0x000000ffff031224 */ /* 0x000fca00078e0011 */
[----:B------:R1:W-:Y:S01]  /*5eb0*/  @P1 STG.E.U16 desc[UR12][R2.64+0xf0], R86 ;  /* 0x0000f05602001986 */ /* 0x0003e2000c10150c */
[----:B------:R-:W-:Y:S05]  /*5ec0*/  @!P0 EXIT ;  /* 0x000000000000894d */ /* 0x000fea0003800000 */
[----:B------:R-:W-:-:S05]  /*5ed0*/  F2FP.F16.F32.PACK_AB R0, RZ, R0 ;  /* 0x00000000ff00723e */ /* 0x000fca00000000ff */
[----:B------:R-:W-:Y:S01]  /*5ee0*/  STG.E.U16 desc[UR12][R16.64+0xf2], R0 ;  /* 0x0000f20010007986 */ /* 0x000fe2000c10150c */
[----:B------:R-:W-:Y:S05]  /*5ef0*/  EXIT ;  /* 0x000000000000794d */ /* 0x000fea0003800000 */
.L_x_14:
[----:B------:R-:W-:-:S13]  /*5f00*/  ISETP.NE.AND P0, PT, R8, RZ, PT ;  /* 0x000000ff0800720c */ /* 0x000fda0003f05270 */
[----:B------:R-:W-:Y:S05]  /*5f10*/  @P0 EXIT ;  /* 0x000000000000094d */ /* 0x000fea0003800000 */
[----:B------:R-:W-:-:S13]  /*5f20*/  ELECT P0, URZ, PT ;  /* 0x00000000003f782f */ /* 0x000fda0003800000 */
[----:B------:R-:W-:Y:S05]  /*5f30*/  @!P0 BRA `(.L_x_153) ;  /* 0x0000000800308947 */ /* 0x000fea0003800000 */
[----:B------:R-:W-:-:S13]  /*5f40*/  ISETP.GE.AND P0, PT, R6, 0x1, PT ;  /* 0x000000010600780c */ /* 0x000fda0003f06270 */
[----:B------:R-:W-:Y:S05]  /*5f50*/  @!P0 BRA `(.L_x_153) ;  /* 0x0000000800288947 */ /* 0x000fea0003800000 */
[----:B---3-5:R-:W2:Y:S01]  /*5f60*/  S2R R2, SR_CgaCtaId ;  /* 0x0000000000027919 */ /* 0x028ea20000008800 */
[----:B------:R-:W-:Y:S01]  /*5f70*/  IMAD.SHL.U32 R21, R11, 0x40, RZ ;  /* 0x000000400b157824 */ /* 0x000fe200078e00ff */
[----:B------:R-:W-:Y:S01]  /*5f80*/  ULDC UR4, c[0x0][0x384] ;  /* 0x0000e10000047ab9 */ /* 0x000fe20000000800 */
[----:B------:R-:W-:Y:S01]  /*5f90*/  LOP3.LUT P0, RZ, R10, 0x1f, RZ, 0xc0, !PT ;  /* 0x0000001f0aff7812 */ /* 0x000fe2000780c0ff */
[----:B------:R-:W-:Y:S01]  /*5fa0*/  IMAD.SHL.U32 R20, R12, 0x80, RZ ;  /* 0x000000800c147824 */ /* 0x000fe200078e00ff */
[----:B------:R-:W-:Y:S01]  /*5fb0*/  ULDC UR5, c[0x0][0x388] ;  /* 0x0000e20000057ab9 */ /* 0x000fe20000000800 */
[----:B------:R-:W-:Y:S01]  /*5fc0*/  IMAD.HI.U32 R3, R21, UR4, RZ ;  /* 0x0000000415037c27 */ /* 0x000fe2000f8e00ff */
[C---:B------:R-:W-:Y:S02]  /*5fd0*/  ISETP.NE.AND P1, PT, R14.reuse, RZ, PT ;  /* 0x000000ff0e00720c */ /* 0x040fe40003f25270 */
[----:B------:R-:W-:Y:S02]  /*5fe0*/  CS2R R8, SRZ ;  /* 0x0000000000087805 */ /* 0x000fe4000001ff00 */
[----:B------:R-:W-:Y:S01]  /*5ff0*/  ISETP.NE.OR P0, PT, R14, RZ, !P0 ;  /* 0x000000ff0e00720c */ /* 0x000fe20004705670 */
[----:B------:R-:W-:Y:S01]  /*6000*/  VIADD R27, R6, 0x1 ;  /* 0x00000001061b7836 */ /* 0x000fe20000000000 */
[----:B------:R-:W-:Y:S01]  /*6010*/  LOP3.LUT R26, R4, 0x2, RZ, 0xfc, !PT ;  /* 0x00000002041a7812 */ /* 0x000fe200078efcff */
[----:B------:R-:W-:Y:S01]  /*6020*/  IMAD.MOV.U32 R5, RZ, RZ, 0x1 ;  /* 0x00000001ff057424 */ /* 0x000fe200078e00ff */
[----:B------:R-:W-:Y:S01]  /*6030*/  CS2R R10, SRZ ;  /* 0x00000000000a7805 */ /* 0x000fe2000001ff00 */
[----:B------:R-:W-:Y:S01]  /*6040*/  IMAD.MOV.U32 R7, RZ, RZ, RZ ;  /* 0x000000ffff077224 */ /* 0x000fe200078e00ff */
[----:B------:R-:W-:Y:S01]  /*6050*/  SHF.R.U32.HI R3, RZ, UR5, R3 ;  /* 0x00000005ff037c19 */ /* 0x000fe20008011603 */
[----:B------:R-:W-:-:S02]  /*6060*/  VIADD R25, R20, 0x40 ;  /* 0x0000004014197836 */ /* 0x000fc40000000000 */
[C---:B--2---:R-:W-:Y:S02]  /*6070*/  IMAD.SHL.U32 R0, R2.reuse, 0x400, RZ ;  /* 0x0000040002007824 */ /* 0x044fe400078e00ff */
[----:B------:R-:W-:-:S07]  /*6080*/  IMAD.SHL.U32 R2, R2, 0x10, RZ ;  /* 0x0000001002027824 */ /* 0x000fce00078e00ff */
.L_x_157:
[----:B------:R-:W0:Y:S01]  /*6090*/  S2R R13, SR_CgaCtaId ;  /* 0x00000000000d7919 */ /* 0x000e220000008800 */
[----:B------:R-:W-:-:S04]  /*60a0*/  MOV R12, 0x400 ;  /* 0x00000400000c7802 */ /* 0x000fc80000000f00 */
[----:B0-----:R-:W-:Y:S02]  /*60b0*/  LEA R16, R13, R12, 0x18 ;  /* 0x0000000c0d107211 */ /* 0x001fe400078ec0ff */
[----:B------:R-:W-:-:S03]  /*60c0*/  SHF.L.U32 R12, R5, 0x1f, RZ ;  /* 0x0000001f050c7819 */ /* 0x000fc600000006ff */
[----:B------:R-:W-:-:S07]  /*60d0*/  IMAD R15, R7, 0x8, R16 ;  /* 0x00000008070f7824 */ /* 0x000fce00078e0210 */
.L_x_154:
[----:B0-----:R0:W1:Y:S02]  /*60e0*/  SYNCS.PHASECHK.TRANS64.TRYWAIT P2, [R15+URZ+0x36090], R12 ;  /* 0x0360900c0f0075a7 */ /* 0x001064000804017f */
[----:B-1----:R-:W-:Y:S05]  /*60f0*/  @!P2 NANOSLEEP.SYNCS 0x989680 ;  /* 0x009896800000a95d */ /* 0x002fea0003900000 */
[----:B------:R-:W1:Y:S02]  /*6100*/  @!P2 SYNCS.PHASECHK.TRANS64 P2, [R15+URZ+0x36090], R12 ;  /* 0x0360900c0f00a5a7 */ /* 0x000e64000804007f */
[----:B-1----:R-:W-:Y:S05]  /*6110*/  @!P2 BRA `(.L_x_154) ;  /* 0xfffffffc00f0a947 */ /* 0x002fea000383ffff */
[----:B0-----:R-:W0:Y:S02]  /*6120*/  @!P1 LDC R12, c[0x0][0x580] ;  /* 0x00016000ff0c9b82 */ /* 0x001e240000000800 */
[----:B0-----:R0:W-:Y:S02]  /*6130*/  @!P1 SYNCS.ARRIVE.TRANS64 RZ, [R15+URZ+0x36000], R12 ;  /* 0x0360000c0fff99a7 */ /* 0x0011e4000800003f */
[----:B0-----:R-:W-:-:S04]  /*6140*/  PRMT R12, R26, 0x9910, RZ ;  /* 0x000099101a0c7816 */ /* 0x001fc800000000ff */
[----:B------:R-:W-:-:S13]  /*6150*/  ISETP.NE.AND P2, PT, R12, 0x2, PT ;  /* 0x000000020c00780c */ /* 0x000fda0003f45270 */
[----:B------:R-:W-:Y:S05]  /*6160*/  @P2 BRA `(.L_x_155) ;  /* 0x0000000000042947 */ /* 0x000fea0003800000 */
[----:B------:R-:W-:Y:S01]  /*6170*/  BPT.TRAP 0x1 ;  /* 0x000000040000795c */ /* 0x000fe20000300000 */
.L_x_155:
[----:B------:R-:W-:Y:S05]  /*6180*/  @P0 BRA `(.L_x_156) ;  /* 0x0000000000040947 */ /* 0x000fea0003800000 */
[----:B------:R-:W-:Y:S01]  /*6190*/  BPT.TRAP 0x1 ;  /* 0x000000040000795c */ /* 0x000fe20000300000 */
.L_x_156:
[----:B------:R-:W0:Y:S01]  /*61a0*/  LDC R14, c[0x0][0x380] ;  /* 0x0000e000ff0e7b82 */ /* 0x000e220000000800 */
[----:B------:R-:W-:Y:S01]  /*61b0*/  R2UR UR4, R3 ;  /* 0x00000000030472ca */ /* 0x000fe200000e0000 */
[----:B------:R-:W-:Y:S01]  /*61c0*/  IMAD.SHL.U32 R13, R7, 0x1000, RZ ;  /* 0x00001000070d7824 */ /* 0x000fe200078e00ff */
[----:B------:R-:W-:Y:S01]  /*61d0*/  R2UR UR16, R21 ;  /* 0x00000000151072ca */ /* 0x000fe200000e0000 */
[----:B------:R-:W-:Y:S01]  /*61e0*/  ULDC UR18, c[0x0][0x38c] ;  /* 0x0000e30000127ab9 */ /* 0x000fe20000000800 */
[----:B------:R-:W-:Y:S01]  /*61f0*/  ULDC UR19, c[0x0][0x398] ;  /* 0x0000e60000137ab9 */ /* 0x000fe20000000800 */
[----:B------:R-:W-:Y:S01]  /*6200*/  UISETP.NE.AND UP0, UPT, UR18, 0x1, UPT ;  /* 0x000000011200788c */ /* 0x000fe2000bf05270 */
[----:B------:R-:W-:Y:S01]  /*6210*/  IMAD.IADD R24, R16, 0x1, R13 ;  /* 0x0000000110187824 */ /* 0x000fe200078e020d */
[----:B------:R-:W1:Y:S01]  /*6220*/  LDC.64 R18, c[0x0][0x3d0] ;  /* 0x0000f400ff127b82 */ /* 0x000e620000000a00 */
[----:B------:R-:W-:Y:S01]  /*6230*/  R2UR UR25, R15 ;  /* 0x000000000f1972ca */ /* 0x000fe200000e0000 */
[C---:B------:R-:W-:Y:S01]  /*6240*/  VIADD R15, R11.reuse, 0x1 ;  /* 0x000000010b0f7836 */ /* 0x040fe20000000000 */
[----:B------:R-:W-:Y:S01]  /*6250*/  R2UR UR26, R10 ;  /* 0x000000000a1a72ca */ /* 0x000fe200000e0000 */
[----:B------:R-:W-:Y:S01]  /*6260*/  ULDC UR31, c[0x0][0x3ec] ;  /* 0x0000fb00001f7ab9 */ /* 0x000fe20000000800 */
[----:B------:R-:W-:Y:S01]  /*6270*/  R2UR UR20, R11 ;  /* 0x000000000b1472ca */ /* 0x000fe200000e0000 */
[----:B------:R-:W-:Y:S01]  /*6280*/  ULDC.64 UR8, c[0x0][0x3c0] ;  /* 0x0000f00000087ab9 */ /* 0x000fe20000000a00 */
[----:B------:R-:W-:Y:S01]  /*6290*/  R2UR UR36, R2 ;  /* 0x00000000022472ca */ /* 0x000fe200000e0000 */
[----:B------:R-:W2:Y:S01]  /*62a0*/  LDC.64 R22, c[0x0][0x3e0] ;  /* 0x0000f800ff167b82 */ /* 0x000ea20000000a00 */
[----:B------:R-:W-:Y:S01]  /*62b0*/  @UP0 ULDC.64 UR6, c[0x0][0x390] ;  /* 0x0000e40000060ab9 */ /* 0x000fe20000000a00 */
[----:B------:R-:W-:Y:S01]  /*62c0*/  ULDC.64 UR34, c[0x0][0x198] ;  /* 0x0000660000227ab9 */ /* 0x000fe20000000a00 */
[----:B------:R-:W-:Y:S01]  /*62d0*/  VIADD R27, R27, 0xffffffff ;  /* 0xffffffff1b1b7836 */ /* 0x000fe20000000000 */
[----:B------:R-:W-:Y:S01]  /*62e0*/  R2UR UR21, R9 ;  /* 0x00000000091572ca */ /* 0x000fe200000e0000 */
[----:B------:R-:W-:Y:S01]  /*62f0*/  ULDC.64 UR28, c[0x0][0x3f0] ;  /* 0x0000fc00001c7ab9 */ /* 0x000fe20000000a00 */
[----:B------:R-:W-:Y:S01]  /*6300*/  R2UR UR22, R8 ;  /* 0x00000000081672ca */ /* 0x000fe200000e0000 */
[----:B------:R-:W-:Y:S01]  /*6310*/  UIADD3 UR25, UR25, 0x36000, URZ ;  /* 0x0003600019197890 */ /* 0x000fe2000fffe03f */
[----:B0-----:R-:W-:Y:S01]  /*6320*/  ISETP.NE.AND P2, PT, R14, 0x1, PT ;  /* 0x000000010e00780c */ /* 0x001fe20003f45270 */
[----:B------:R-:W-:Y:S01]  /*6330*/  USHF.L.U32 UR26, UR26, 0x5, URZ ;  /* 0x000000051a1a7899 */ /* 0x000fe2000800063f */
[----:B------:R-:W-:Y:S01]  /*6340*/  ISETP.GT.AND P6, PT, R27, 0x1, PT ;  /* 0x000000011b00780c */ /* 0x000fe20003fc4270 */
[----:B------:R-:W-:Y:S01]  /*6350*/  VIADD R7, R7, 0x1 ;  /* 0x0000000107077836 */ /* 0x000fe20000000000 */
[----:B------:R-:W-:Y:S01]  /*6360*/  UMOV UR37, 0x30000 ;  /* 0x0003000000257882 */ /* 0x000fe20000000000 */
[----:B------:R-:W-:Y:S01]  /*6370*/  UMOV UR32, 0x0 ;  /* 0x0000000000207882 */ /* 0x000fe20000000000 */
[----:B------:R-:W-:Y:S01]  /*6380*/  UMOV UR33, 0x10000000 ;  /* 0x1000000000217882 */ /* 0x000fe20000000000 */
[----:B------:R-:W-:Y:S01]  /*6390*/  UMOV UR12, UR20 ;  /* 0x00000014000c7c82 */ /* 0x000fe20008000000 */
[----:B------:R-:W-:Y:S01]  /*63a0*/  ISETP.NE.AND P5, PT, R7, 0x12, PT ;  /* 0x000000120700780c */ /* 0x000fe20003fa5270 */
[----:B------:R-:W-:-:S02]  /*63b0*/  UMOV UR13, UR21 ;  /* 0x00000015000d7c82 */ /* 0x000fc40008000000 */
[----:B------:R-:W-:Y:S01]  /*63c0*/  UMOV UR14, UR22 ;  /* 0x00000016000e7c82 */ /* 0x000fe20008000000 */
[----:B------:R-:W-:Y:S01]  /*63d0*/  SEL R7, R7, RZ, P5 ;  /* 0x000000ff07077207 */ /* 0x000fe20002800000 */
[----:B------:R-:W-:-:S05]  /*63e0*/  @P2 IMAD.U32 R12, RZ, RZ, UR4 ;  /* 0x00000004ff0c2e24 */ /* 0x000fca000f8e00ff */
[----:B------:R-:W-:Y:S02]  /*63f0*/  @P2 R2UR UR16, R12 ;  /* 0x000000000c1022ca */ /* 0x000fe400000e0000 */
[----:B------:R-:W-:Y:S01]  /*6400*/  LOP3.LUT R12, R13, 0x400, R0, 0xf8, !PT ;  /* 0x000004000d0c7812 */ /* 0x000fe200078ef800 */
[----:B------:R-:W-:-:S04]  /*6410*/  VIADD R13, R10, 0x1 ;  /* 0x000000010a0d7836 */ /* 0x000fc80000000000 */
[----:B------:R-:W-:Y:S01]  /*6420*/  IMAD R12, R12, 0x2, R16 ;  /* 0x000000020c0c7824 */ /* 0x000fe200078e0210 */
[----:B------:R-:W-:Y:S01]  /*6430*/  ISETP.NE.AND P2, PT, R13, UR15, PT ;  /* 0x0000000f0d007c0c */ /* 0x000fe2000bf45270 */
[----:B------:R-:W0:Y:S03]  /*6440*/  LDC.64 R16, c[0x0][0x3f8] ;  /* 0x0000fe00ff107b82 */ /* 0x000e260000000a00 */
[----:B------:R-:W-:Y:S01]  /*6450*/  R2UR UR23, R12 ;  /* 0x000000000c1772ca */ /* 0x000fe200000e0000 */
[----:B------:R-:W-:Y:S02]  /*6460*/  UIMAD.WIDE.U32 UR4, UR16, UR6, URZ ;  /* 0x00000006100472a5 */ /* 0x000fe4000f8e003f */
[----:B------:R-:W-:Y:S01]  /*6470*/  UMOV UR17, UR16 ;  /* 0x0000001000117c82 */ /* 0x000fe20008000000 */
[----:B------:R-:W-:Y:S01]  /*6480*/  UIADD3 UR4, -UR16, URZ, URZ ;  /* 0x0000003f10047290 */ /* 0x000fe2000fffe13f */
[----:B------:R-:W3:Y:S01]  /*6490*/  LDC R12, c[0x0][0x400] ;  /* 0x00010000ff0c7b82 */ /* 0x000ee20000000800 */
[----:B------:R-:W-:-:S02]  /*64a0*/  @UP0 USHF.R.U32.HI UR17, URZ, UR7, UR5 ;  /* 0x000000073f110299 */ /* 0x000fc40008011605 */
[----:B------:R-:W-:Y:S01]  /*64b0*/  UISETP.NE.AND UP0, UPT, UR19, 0x1, UPT ;  /* 0x000000011300788c */ /* 0x000fe2000bf05270 */
[----:B------:R-:W-:Y:S01]  /*64c0*/  @P2 IMAD.MOV R15, RZ, RZ, R11 ;  /* 0x000000ffff0f2224 */ /* 0x000fe200078e020b */
[----:B------:R-:W-:Y:S01]  /*64d0*/  ULDC.64 UR6, c[0x0][0x3c8] ;  /* 0x0000f20000067ab9 */ /* 0x000fe20000000a00 */
[----:B------:R-:W-:Y:S01]  /*64e0*/  IMAD R14, R14, UR4, R21 ;  /* 0x000000040e0e7c24 */ /* 0x000fe2000f8e0215 */
[----:B------:R-:W-:Y:S02]  /*64f0*/  UIADD3 UR24, -UR17, URZ, URZ ;  /* 0x0000003f11187290 */ /* 0x000fe4000fffe13f */
[----:B--2---:R-:W-:Y:S01]  /*6500*/  ISETP.NE.AND P3, PT, R15, R22, PT ;  /* 0x000000160f00720c */ /* 0x004fe20003f65270 */
[----:B------:R-:W-:Y:S01]  /*6510*/  UMOV UR30, UR17 ;  /* 0x00000011001e7c82 */ /* 0x000fe20008000000 */
[----:B------:R-:W-:Y:S01]  /*6520*/  R2UR UR27, R14 ;  /* 0x000000000e1b72ca */ /* 0x000fe200000e0000 */
[----:B------:R-:W-:Y:S01]  /*6530*/  UIADD3 UR4, UP1, UR34, 0xf0, URZ ;  /* 0x000000f022047890 */ /* 0x000fe2000ff3e03f */
[----:B------:R-:W-:Y:S01]  /*6540*/  VIADD R14, R8, 0x1 ;  /* 0x00000001080e7836 */ /* 0x000fe20000000000 */
[----:B------:R-:W-:Y:S01]  /*6550*/  @UP0 ULDC UR10, c[0x0][0x39c] ;  /* 0x0000e700000a0ab9 */ /* 0x000fe20000000800 */
[----:B------:R-:W-:Y:S01]  /*6560*/  UIADD3 UR34, UP2, UR34, 0x270, URZ ;  /* 0x0000027022227890 */ /* 0x000fe2000ff5e03f */
[----:B0-----:R-:W-:Y:S01]  /*6570*/  IMAD R11, R11, UR7, R16 ;  /* 0x000000070b0b7c24 */ /* 0x001fe2000f8e0210 */
[----:B------:R-:W-:Y:S01]  /*6580*/  UIMAD.WIDE.U32 UR10, UR17, UR10, URZ ;  /* 0x0000000a110a72a5 */ /* 0x000fe2000f8e003f */
[----:B-1----:R-:W-:Y:S01]  /*6590*/  IMAD R10, R9, R18, R17 ;  /* 0x00000012090a7224 */ /* 0x002fe200078e0211 */
[----:B------:R-:W-:Y:S01]  /*65a0*/  @UP0 ULDC UR7, c[0x0][0x3a0] ;  /* 0x0000e80000070ab9 */ /* 0x000fe20000000800 */
[----:B------:R-:W-:-:S02]  /*65b0*/  UIADD3.X UR5, URZ, UR35, URZ, UP1, !UPT ;  /* 0x000000233f057290 */ /* 0x000fc40008ffe43f */
[----:B------:R-:W-:Y:S01]  /*65c0*/  IMAD.U32 R11, R10, 0x20, R11 ;  /* 0x000000200a0b7824 */ /* 0x000fe200078e000b */
[----:B------:R-:W-:Y:S01]  /*65d0*/  @UP0 USHF.R.U32.HI UR30, URZ, UR7, UR11 ;  /* 0x000000073f1e0299 */ /* 0x000fe2000801160b */
[----:B---3--:R-:W-:Y:S01]  /*65e0*/  IMAD R12, R8, R19, R12 ;  /* 0x00000013080c7224 */ /* 0x008fe200078e020c */
[----:B------:R-:W-:Y:S01]  /*65f0*/  UIMAD UR27, UR27, UR8, UR31 ;  /* 0x000000081b1b72a4 */ /* 0x000fe2000f8e021f */
[----:B------:R-:W-:Y:S01]  /*6600*/  R2UR UR10, R25 ;  /* 0x00000000190a72ca */ /* 0x000fe200000e0000 */
[----:B------:R-:W-:Y:S01]  /*6610*/  UIADD3 UR7, -UR30, URZ, URZ ;  /* 0x0000003f1e077290 */ /* 0x000fe2000fffe13f */
[----:B------:R-:W-:Y:S01]  /*6620*/  IMAD.U32 R11, R12, 0x400, R11 ;  /* 0x000004000c0b7824 */ /* 0x000fe200078e000b */
[----:B------:R-:W-:Y:S01]  /*6630*/  UIMAD UR8, UR18, UR24, UR16 ;  /* 0x00000018120872a4 */ /* 0x000fe2000f8e0210 */
[----:B------:R-:W-:Y:S01]  /*6640*/  VIADD R12, R9, 0x1 ;  /* 0x00000001090c7836 */ /* 0x000fe20000000000 */
[----:B------:R-:W-:Y:S01]  /*6650*/  UIMAD UR7, UR19, UR7, UR17 ;  /* 0x00000007130772a4 */ /* 0x000fe2000f8e0211 */
[----:B------:R-:W-:Y:S01]  /*6660*/  @P3 IMAD.MOV R12, RZ, RZ, R9 ;  /* 0x000000ffff0c3224 */ /* 0x000fe200078e0209 */
[----:B------:R-:W-:Y:S01]  /*6670*/  R2UR UR11, R11 ;  /* 0x000000000b0b72ca */ /* 0x000fe200000e0000 */
[----:B------:R-:W-:Y:S01]  /*6680*/  UIMAD UR28, UR8, UR9, UR28 ;  /* 0x00000009081c72a4 */ /* 0x000fe2000f8e021c */
[----:B------:R-:W-:Y:S01]  /*6690*/  R2UR UR24, R24 ;  /* 0x00000000181872ca */ /* 0x000fe200000e0000 */
[----:B------:R-:W-:Y:S01]  /*66a0*/  UIMAD UR29, UR7, UR6, UR29 ;  /* 0x00000006071d72a4 */ /* 0x000fe2000f8e021d */
[----:B------:R-:W-:Y:S01]  /*66b0*/  R2UR UR18, R20 ;  /* 0x00000000141272ca */ /* 0x000fe200000e0000 */
[----:B------:R-:W-:Y:S01]  /*66c0*/  UIADD3.X UR35, URZ, UR35, URZ, UP2, !UPT ;  /* 0x000000233f237290 */ /* 0x000fe200097fe43f */
[C---:B------:R-:W-:Y:S01]  /*66d0*/  ISETP.NE.AND P4, PT, R12.reuse, R23, PT ;  /* 0x000000170c00720c */ /* 0x040fe20003f85270 */
[----:B------:R-:W-:Y:S01]  /*66e0*/  ULOP3.LUT UR19, UR26, 0x10, UR36, 0xf8, !UPT ;  /* 0x000000101a137892 */ /* 0x000fe2000f8ef824 */
[----:B------:R-:W-:Y:S01]  /*66f0*/  SEL R10, RZ, 0x1, P5 ;  /* 0x00000001ff0a7807 */ /* 0x000fe20002800000 */
[----:B------:R-:W-:Y:S01]  /*6700*/  UIADD3 UR16, UR23, 0x12000, URZ ;  /* 0x0001200017107890 */ /* 0x000fe2000fffe03f */
[----:B------:R-:W-:Y:S01]  /*6710*/  SEL R11, R15, RZ, P3 ;  /* 0x000000ff0f0b7207 */ /* 0x000fe20001800000 */
[----:B------:R-:W-:Y:S01]  /*6720*/  UIADD3 UR8, UR23, 0x13000, URZ ;  /* 0x0001300017087890 */ /* 0x000fe2000fffe03f */
[----:B------:R-:W-:Y:S01]  /*6730*/  LOP3.LUT R5, R5, R10, RZ, 0x3c, !PT ;  /* 0x0000000a05057212 */ /* 0x000fe200078e3cff */
[----:B------:R-:W-:Y:S01]  /*6740*/  UPRMT UR6, UR11, 0x5410, URZ ;  /* 0x000054100b067896 */ /* 0x000fe2000800003f */
[----:B------:R-:W-:Y:S01]  /*6750*/  SEL R10, R13, RZ, P2 ;  /* 0x000000ff0d0a7207 */ /* 0x000fe20001000000 */
[----:B------:R-:W-:Y:S01]  /*6760*/  UMOV UR17, UR25 ;  /* 0x0000001900117c82 */ /* 0x000fe20008000000 */
[----:B------:R-:W-:Y:S01]  /*6770*/  UMOV UR9, UR25 ;  /* 0x0000001900097c82 */ /* 0x000fe20008000000 */
[----:B------:R-:W-:Y:S01]  /*6780*/  UMOV UR11, UR19 ;  /* 0x00000013000b7c82 */ /* 0x000fe20008000000 */
[----:B------:R-:W-:Y:S01]  /*6790*/  SEL R9, R12, RZ, P4 ;  /* 0x000000ff0c097207 */ /* 0x000fe20002000000 */
[----:B------:R-:W-:-:S03]  /*67a0*/  @P4 IMAD.MOV R14, RZ, RZ, R8 ;  /* 0x000000ffff0e4224 */ /* 0x000fc600078e0208 */
[----:B------:R0:W-:Y:S01]  /*67b0*/  UTMALDG.5D.IM2COL [UR24], [UR4], UR6 ;  /* 0x00000018040073b4 */ /* 0x0001e20008060006 */
[----:B------:R-:W-:Y:S01]  /*67c0*/  IMAD.MOV.U32 R8, RZ, RZ, R14 ;  /* 0x000000ffff087224 */ /* 0x000fe200078e000e */
[----:B------:R0:W-:Y:S01]  /*67d0*/  UTMALDG.5D.MULTICAST [UR16], [UR34], UR37, desc[UR32] ;  /* 0x00002010220073b4 */ /* 0x0001e20008021825 */
[----:B------:R0:W-:Y:S02]  /*67e0*/  UTMALDG.5D.MULTICAST [UR8], [UR34], UR37, desc[UR32] ;  /* 0x00002008220073b4 */ /* 0x0001e40008021825 */
[----:B0-----:R-:W-:Y:S05]  /*67f0*/  @P6 BRA `(.L_x_157) ;  /* 0xfffffff800246947 */ /* 0x001fea000383ffff */
.L_x_153:
[----:B------:R-:W-:Y:S01]  /*6800*/  ISETP.GE.U32.AND P2, PT, R6, 0x12, PT ;  /* 0x000000120600780c */ /* 0x000fe20003f46070 */
[----:B------:R-:W-:Y:S05]  /*6810*/  WARPSYNC.ALL ;  /* 0x0000000000007948 */ /* 0x000fea0003800000 */
[----:B------:R-:W-:-:S07]  /*6820*/  ELECT P1, URZ, PT ;  /* 0x00000000003f782f */ /* 0x000fce0003820000 */
[----:B---3-5:R-:W-:-:S05]  /*6830*/  @P2 IMAD.WIDE.U32 R2, R6, 0x38e38e39, RZ ;  /* 0x38e38e3906022825 */ /* 0x028fca00078e00ff */
[----:B--2---:R-:W-:-:S04]  /*6840*/  @P2 SHF.R.U32.HI R0, RZ, 0x2, R3 ;  /* 0x00000002ff002819 */ /* 0x004fc80000011603 */
[----:B------:R-:W-:-:S04]  /*6850*/  @P2 LOP3.LUT R0, R0, 0x1, RZ, 0xc0, !PT ;  /* 0x0000000100002812 */ /* 0x000fc800078ec0ff */
[----:B------:R-:W-:Y:S01]  /*6860*/  @P2 ISETP.NE.U32.AND P0, PT, R0, 0x1, PT ;  /* 0x000000010000280c */ /* 0x000fe20003f05070 */
[----:B------:R-:W-:-:S12]  /*6870*/  @!P1 EXIT ;  /* 0x000000000000994d */ /* 0x000fd80003800000 */
[----:B------:R-:W-:Y:S02]  /*6880*/  LOP3.LUT R4, R4, 0x2, RZ, 0xfc, !PT ;  /* 0x0000000204047812 */ /* 0x000fe400078efcff */
[----:B------:R-:W-:Y:S02]  /*6890*/  @P2 ISETP.NE.U32.AND.EX P0, PT, RZ, RZ, PT, P0 ;  /* 0x000000ffff00220c */ /* 0x000fe40003f05100 */
[----:B------:R-:W-:Y:S01]  /*68a0*/  ISETP.NE.AND P1, PT, R4, 0x3, PT ;  /* 0x000000030400780c */ /* 0x000fe20003f25270 */
[----:B------:R-:W-:Y:S01]  /*68b0*/  IMAD.MOV.U32 R4, RZ, RZ, 0x1 ;  /* 0x00000001ff047424 */ /* 0x000fe200078e00ff */
[----:B------:R-:W-:-:S11]  /*68c0*/  @P2 SEL R4, RZ, 0x1, !P0 ;  /* 0x00000001ff042807 */ /* 0x000fd60004000000 */
[----:B------:R-:W-:Y:S05]  /*68d0*/  @!P1 BRA `(.L_x_158) ;  /* 0x0000000000049947 */ /* 0x000fea0003800000 */
[----:B------:R-:W-:Y:S01]  /*68e0*/  BPT.TRAP 0x1 ;  /* 0x000000040000795c */ /* 0x000fe20000300000 */
.L_x_158:
[----:B------:R-:W0:Y:S01]  /*68f0*/  S2R R5, SR_CgaCtaId ;  /* 0x0000000000057919 */ /* 0x000e220000008800 */
[----:B------:R-:W-:Y:S01]  /*6900*/  IMAD.WIDE.U32 R2, R6, 0x38e38e39, RZ ;  /* 0x38e38e3906027825 */ /* 0x000fe200078e00ff */
[----:B------:R-:W-:-:S04]  /*6910*/  MOV R0, 0x400 ;  /* 0x0000040000007802 */ /* 0x000fc80000000f00 */
[----:B------:R-:W-:-:S05]  /*6920*/  SHF.R.U32.HI R3, RZ, 0x2, R3 ;  /* 0x00000002ff037819 */ /* 0x000fca0000011603 */
[----:B------:R-:W-:Y:S01]  /*6930*/  IMAD R3, R3, -0x12, R6 ;  /* 0xffffffee03037824 */ /* 0x000fe200078e0206 */
[----:B0-----:R-:W-:Y:S02]  /*6940*/  LEA R0, R5, R0, 0x18 ;  /* 0x0000000005007211 */ /* 0x001fe400078ec0ff */
[----:B------:R-:W-:-:S03]  /*6950*/  SHF.L.U32 R5, R4, 0x1f, RZ ;  /* 0x0000001f04057819 */ /* 0x000fc600000006ff */
[----:B------:R-:W-:-:S04]  /*6960*/  VIADD R0, R0, 0x36090 ;  /* 0x0003609000007836 */ /* 0x000fc80000000000 */
[----:B------:R-:W-:-:S07]  /*6970*/  IMAD R2, R3, 0x8, R0 ;  /* 0x0000000803027824 */ /* 0x000fce00078e0200 */
.L_x_159:
[----:B0-----:R0:W1:Y:S02]  /*6980*/  SYNCS.PHASECHK.TRANS64.TRYWAIT P0, [R2+URZ], R5 ;  /* 0x00000005020075a7 */ /* 0x001064000800017f */
[----:B-1----:R-:W-:Y:S05]  /*6990*/  @!P0 NANOSLEEP.SYNCS 0x989680 ;  /* 0x009896800000895d */ /* 0x002fea0003900000 */
[----:B------:R-:W1:Y:S02]  /*69a0*/  @!P0 SYNCS.PHASECHK.TRANS64 P0, [R2+URZ], R5 ;  /* 0x00000005020085a7 */ /* 0x000e64000800007f */
[----:B-1----:R-:W-:Y:S05]  /*69b0*/  @!P0 BRA `(.L_x_159) ;  /* 0xfffffffc00f08947 */ /* 0x002fea000383ffff */
[----:B------:R-:W-:-:S05]  /*69c0*/  VIADD R3, R3, 0x1 ;  /* 0x0000000103037836 */ /* 0x000fca0000000000 */
[----:B------:R-:W-:-:S04]  /*69d0*/  ISETP.NE.AND P0, PT, R3, 0x12, PT ;  /* 0x000000120300780c */ /* 0x000fc80003f05270 */
[----:B0-----:R-:W-:Y:S02]  /*69e0*/  SEL R5, RZ, 0x1, P0 ;  /* 0x00000001ff057807 */ /* 0x001fe40000000000 */
[----:B------:R-:W-:Y:S02]  /*69f0*/  SEL R3, R3, RZ, P0 ;  /* 0x000000ff03037207 */ /* 0x000fe40000000000 */
[----:B------:R-:W-:-:S03]  /*6a00*/  LOP3.LUT R7, R4, R5, RZ, 0x3c, !PT ;  /* 0x0000000504077212 */ /* 0x000fc600078e3cff */
[----:B------:R-:W-:Y:S01]  /*6a10*/  IMAD R2, R3, 0x8, R0 ;  /* 0x0000000803027824 */ /* 0x000fe200078e0200 */
[----:B------:R-:W-:-:S07]  /*6a20*/  SHF.L.U32 R5, R7, 0x1f, RZ ;  /* 0x0000001f07057819 */ /* 0x000fce00000006ff */
.L_x_160:
        /* <DEDUP_REMOVED lines=11> */
.L_x_161:
        /* <DEDUP_REMOVED lines=11> */
.L_x_162:
        /* <DEDUP_REMOVED lines=11> */
.L_x_163:
        /* <DEDUP_REMOVED lines=11> */
.L_x_164:
        /* <DEDUP_REMOVED lines=11> */
.L_x_165:
        /* <DEDUP_REMOVED lines=11> */
.L_x_166:
        /* <DEDUP_REMOVED lines=11> */
.L_x_167:
        /* <DEDUP_REMOVED lines=11> */
.L_x_168:
        /* <DEDUP_REMOVED lines=11> */
.L_x_169:
        /* <DEDUP_REMOVED lines=11> */
.L_x_170:
        /* <DEDUP_REMOVED lines=11> */
.L_x_171:
        /* <DEDUP_REMOVED lines=11> */
.L_x_172:
        /* <DEDUP_REMOVED lines=11> */
.L_x_173:
        /* <DEDUP_REMOVED lines=11> */
.L_x_174:
        /* <DEDUP_REMOVED lines=11> */
.L_x_175:
        /* <DEDUP_REMOVED lines=11> */
.L_x_176:
[----:B0-----:R0:W1:Y:S02]  /*7530*/  SYNCS.PHASECHK.TRANS64.TRYWAIT P0, [R3+URZ], R0 ;  /* 0x00000000030075a7 */ /* 0x001064000800017f */
[----:B-1----:R-:W-:Y:S05]  /*7540*/  @!P0 NANOSLEEP.SYNCS 0x989680 ;  /* 0x009896800000895d */ /* 0x002fea0003900000 */
[----:B------:R-:W1:Y:S02]  /*7550*/  @!P0 SYNCS.PHASECHK.TRANS64 P0, [R3+URZ], R0 ;  /* 0x00000000030085a7 */ /* 0x000e64000800007f */
[----:B-1----:R-:W-:Y:S05]  /*7560*/  @P0 EXIT ;  /* 0x000000000000094d */ /* 0x002fea0003800000 */
[----:B------:R-:W-:Y:S05]  /*7570*/  BRA `(.L_x_176) ;  /* 0xfffffffc00ec7947 */ /* 0x000fea000383ffff */
.L_x_177:
[----:B------:R-:W-:-:S00]  /*7580*/  BRA `(.L_x_177) ;  /* 0xfffffffc00fc7947 */ /* 0x000fc0000383ffff */
[----:B------:R-:W-:-:S00]  /*7590*/  NOP ;  /* 0x0000000000007918 */ /* 0x000fc00000000000 */
        /* <DEDUP_REMOVED lines=14> */
.L_x_178:


//--------------------- .nv.shared._ZN7cutlass13device_kernelINS_4conv6kernel13ConvUniversalINS1_16ConvProblemShapeILNS1_8OperatorE1ELi3EEENS1_10collective14CollectiveConvINS1_46MainloopSm90TmaGmmaWarpSpecializedImplicitGemmILS5_1ELi18ELi3EN4cute5tupleIJNSA_1CILi2EEENSC_ILi1EEESE_EEENS1_36KernelImplicitTmaWarpSpecializedSm90ELi1EEENSB_IJNSC_ILi64EEENSC_ILi128EEENSB_IJNSC_ILi32EEEEEEEEENS_6half_tESN_NSA_8TiledMMAINSA_8MMA_AtomIJNSA_4SM904GMMA26MMA_64x128x16_F32F16F16_SSILNSR_5MajorE0ELST_1ELNSR_7ScaleInE1ELSU_1EEEEEENSA_6LayoutINSB_IJSE_SE_SE_EEENSB_IJNSC_ILi0EEESZ_SZ_EEEEENSB_IJNSA_10UnderscoreES12_S12_EEEEENS7_6detail26Sm90ImplicitGemmTileTraitsINSA_20SM90_TMA_LOAD_IM2COLENSA_14ComposedLayoutINSA_7SwizzleILi2ELi4ELi3EEENSA_18smem_ptr_flag_bitsILi16EEENSX_INSB_IJNSB_IJNSC_ILi8EEES1D_EEENSB_IJSK_SE_EEENSB_IJSE_NSC_ILi18EEEEEEEEENSB_IJNSB_IJSK_NSC_ILi256EEEEEENSB_IJSE_SZ_EEENSB_IJSZ_NSC_ILi2048EEEEEEEEEEEEEvEENS16_INSA_23SM90_TMA_LOAD_MULTICASTENS18_INS19_ILi3ELi4ELi3EEES1C_NSX_INSB_IJNSB_IJSI_SD_EEENSB_IJS1D_NSC_ILi4EEEEEES1H_EEENSB_IJNSB_IJSE_S1M_EEENSB_IJSI_NSC_ILi512EEEEEENSB_IJSZ_NSC_ILi4096EEEEEEEEEEEEEvEEEENS_8epilogue10collective6detail29Sm90TmaWarpSpecializedAdapterINS29_15DefaultEpilogueISN_NSB_IJNSB_IJllllEEESE_SZ_EEES2E_NS28_6thread17LinearCombinationISN_Li1EffLNS2F_9ScaleType4KindE0ELNS_15FloatRoundStyleE2ESN_EENS_4gemm15EpilogueDefaultEEEEEvvEEEEvNT_6ParamsE --------------------------
	.section	.nv.shared._ZN7cutlass13device_kernelINS_4conv6kernel13ConvUniversalINS1_16ConvProblemShapeILNS1_8OperatorE1ELi3EEENS1_10collective14CollectiveConvINS1_46MainloopSm90TmaGmmaWarpSpecializedImplicitGemmILS5_1ELi18ELi3EN4cute5tupleIJNSA_1CILi2EEENSC_ILi1EEESE_EEENS1_36KernelImplicitTmaWarpSpecializedSm90ELi1EEENSB_IJNSC_ILi64EEENSC_ILi128EEENSB_IJNSC_ILi32EEEEEEEEENS_6half_tESN_NSA_8TiledMMAINSA_8MMA_AtomIJNSA_4SM904GMMA26MMA_64x128x16_F32F16F16_SSILNSR_5MajorE0ELST_1ELNSR_7ScaleInE1ELSU_1EEEEEENSA_6LayoutINSB_IJSE_SE_SE_EEENSB_IJNSC_ILi0EEESZ_SZ_EEEEENSB_IJNSA_10UnderscoreES12_S12_EEEEENS7_6detail26Sm90ImplicitGemmTileTraitsINSA_20SM90_TMA_LOAD_IM2COLENSA_14ComposedLayoutINSA_7SwizzleILi2ELi4ELi3EEENSA_18smem_ptr_flag_bitsILi16EEENSX_INSB_IJNSB_IJNSC_ILi8EEES1D_EEENSB_IJSK_SE_EEENSB_IJSE_NSC_ILi18EEEEEEEEENSB_IJNSB_IJSK_NSC_ILi256EEEEEENSB_IJSE_SZ_EEENSB_IJSZ_NSC_ILi2048EEEEEEEEEEEEEvEENS16_INSA_23SM90_TMA_LOAD_MULTICASTENS18_INS19_ILi3ELi4ELi3EEES1C_NSX_INSB_IJNSB_IJSI_SD_EEENSB_IJS1D_NSC_ILi4EEEEEES1H_EEENSB_IJNSB_IJSE_S1M_EEENSB_IJSI_NSC_ILi512EEEEEENSB_IJSZ_NSC_ILi4096EEEEEEEEEEEEEvEEEENS_8epilogue10collective6detail29Sm90TmaWarpSpecializedAdapterINS29_15DefaultEpilogueISN_NSB_IJNSB_IJllllEEESE_SZ_EEES2E_NS28_6thread17LinearCombinationISN_Li1EffLNS2F_9ScaleType4KindE0ELNS_15FloatRoundStyleE2ESN_EENS_4gemm15EpilogueDefaultEEEEEvvEEEEvNT_6ParamsE,"aw",@nobits
	.sectionflags	@""
	.align	16
	.zero		1024


//--------------------- .nv.shared.reserved.0     --------------------------
	.section	.nv.shared.reserved.0,"aw",@nobits
	.weak		__nv_reservedSMEM_offset_0_alias
	.size		__nv_reservedSMEM_offset_0_alias, 0, 0
	.other		__nv_reservedSMEM_offset_0_alias,@"STO_CUDA_RESERVED_SHARED STV_DEFAULT"
__nv_reservedSMEM_offset_0_alias:
	.zero		0


//--------------------- .nv.global                --------------------------
	.section	.nv.global,"aw",@nobits
.nv.global:
	.type		_ZN39_INTERNAL_822f76be_4_k_cu_b12398d8_29424cute1_E,@object
	.size		_ZN39_INTERNAL_822f76be_4_k_cu_b12398d8_29424cute1_E,(_ZN39_INTERNAL_822f76be_4_k_cu_b12398d8_29424cuda3std3__45__cpo6cbeginE - _ZN39_INTERNAL_822f76be_4_k_cu_b12398d8_29424cute1_E)
_ZN39_INTERNAL_822f76be_4_k_cu_b12398d8_29424cute1_E:
	.zero		1
	.type		_ZN39_INTERNAL_822f76be_4_k_cu_b12398d8_29424cuda3std3__45__cpo6cbeginE,@object
	.size		_ZN39_INTERNAL_822f76be_4_k_cu_b12398d8_29424cuda3std3__45__cpo6cbeginE,(_ZN39_INTERNAL_822f76be_4_k_cu_b12398d8_29424cuda3std3__48in_placeE - _ZN39_INTERNAL_822f76be_4_k_cu_b12398d8_29424cuda3std3__45__cpo6cbeginE)
_ZN39_INTERNAL_822f76be_4_k_cu_b12398d8_29424cuda3std3__45__cpo6cbeginE:
	.zero		1
	.type		_ZN39_INTERNAL_822f76be_4_k_cu_b12398d8_29424cuda3std3__48in_placeE,@object
	.size		_ZN39_INTERNAL_822f76be_4_k_cu_b12398d8_29424cuda3std3__48in_placeE,(_ZN39_INTERNAL_822f76be_4_k_cu_b12398d8_29424cuda3std6ranges3__45__cpo9iter_moveE - _ZN39_INTERNAL_822f76be_4_k_cu_b12398d8_29424cuda3std3__48in_placeE)
_ZN39_INTERNAL_822f76be_4_k_cu_b12398d8_29424cuda3std3__48in_placeE:
	.zero		1
	.type		_ZN39_INTERNAL_822f76be_4_k_cu_b12398d8_29424cuda3std6ranges3__45__cpo9iter_moveE,@object
	.size		_ZN39_INTERNAL_822f76be_4_k_cu_b12398d8_29424cuda3std6ranges3__45__cpo9iter_moveE,(_ZN39_INTERNAL_822f76be_4_k_cu_b12398d8_29424cuda3std3__45__cpo5beginE - _ZN39_INTERNAL_822f76be_4_k_cu_b12398d8_29424cuda3std6ranges3__45__cpo9iter_moveE)
_ZN39_INTERNAL_822f76be_4_k_cu_b12398d8_29424cuda3std6ranges3__45__cpo9iter_moveE:
	.zero		1
	.type		_ZN39_INTERNAL_822f76be_4_k_cu_b12398d8_29424cuda3std3__45__cpo5beginE,@object
	.size		_ZN39_INTERNAL_822f76be_4_k_cu_b12398d8_29424cuda3std3__45__cpo5beginE,(_ZN39_INTERNAL_822f76be_4_k_cu_b12398d8_29424cuda3std3__441_GLOBAL__N__822f76be_4_k_cu_b12398d8_29426ignoreE - _ZN39_INTERNAL_822f76be_4_k_cu_b12398d8_29424cuda3std3__45__cpo5beginE)
_ZN39_INTERNAL_822f76be_4_k_cu_b12398d8_29424cuda3std3__45__cpo5beginE:
	.zero		1
	.type		_ZN39_INTERNAL_822f76be_4_k_cu_b12398d8_29424cuda3std3__441_GLOBAL__N__822f76be_4_k_cu_b12398d8_29426ignoreE,@object
	.size		_ZN39_INTERNAL_822f76be_4_k_cu_b12398d8_29424cuda3std3__441_GLOBAL__N__822f76be_4_k_cu_b12398d8_29426ignoreE,(_ZN39_INTERNAL_822f76be_4_k_cu_b12398d8_29424cute7productE - _ZN39_INTERNAL_822f76be_4_k_cu_b12398d8_29424cuda3std3__441_GLOBAL__N__822f76be_4_k_cu_b12398d8_29426ignoreE)
_ZN39_INTERNAL_822f76be_4_k_cu_b12398d8_29424cuda3std3__441_GLOBAL__N__822f76be_4_k_cu_b12398d8_29426ignoreE:
	.zero		1
	.type		_ZN39_INTERNAL_822f76be_4_k_cu_b12398d8_29424cute7productE,@object
	.size		_ZN39_INTERNAL_822f76be_4_k_cu_b12398d8_29424cute7productE,(_ZN39_INTERNAL_822f76be_4_k_cu_b12398d8_29424cuda3std3__45__cpo3endE - _ZN39_INTERNAL_822f76be_4_k_cu_b12398d8_29424cute7productE)
_ZN39_INTERNAL_822f76be_4_k_cu_b12398d8_29424cute7productE:
	.zero		1
	.type		_ZN39_INTERNAL_822f76be_4_k_cu_b12398d8_29424cuda3std3__45__cpo3endE,@object
	.size		_ZN39_INTERNAL_822f76be_4_k_cu_b12398d8_29424cuda3std3__45__cpo3endE,(_ZN39_INTERNAL_822f76be_4_k_cu_b12398d8_29424cuda3std3__419piecewise_constructE - _ZN39_INTERNAL_822f76be_4_k_cu_b12398d8_29424cuda3std3__45__cpo3endE)
_ZN39_INTERNAL_822f76be_4_k_cu_b12398d8_29424cuda3std3__45__cpo3endE:
	.zero		1
	.type		_ZN39_INTERNAL_822f76be_4_k_cu_b12398d8_29424cuda3std3__419piecewise_constructE,@object
	.size		_ZN39_INTERNAL_822f76be_4_k_cu_b12398d8_29424cuda3std3__419piecewise_constructE,(_ZN39_INTERNAL_822f76be_4_k_cu_b12398d8_29424cuda3std3__45__cpo4cendE - _ZN39_INTERNAL_822f76be_4_k_cu_b12398d8_29424cuda3std3__419piecewise_constructE)
_ZN39_INTERNAL_822f76be_4_k_cu_b12398d8_29424cuda3std3__419piecewise_constructE:
	.zero		1
	.type		_ZN39_INTERNAL_822f76be_4_k_cu_b12398d8_29424cuda3std3__45__cpo4cendE,@object
	.size		_ZN39_INTERNAL_822f76be_4_k_cu_b12398d8_29424cuda3std3__45__cpo4cendE,(_ZN39_INTERNAL_822f76be_4_k_cu_b12398d8_29424cuda3std6ranges3__45__cpo4swapE - _ZN39_INTERNAL_822f76be_4_k_cu_b12398d8_29424cuda3std3__45__cpo4cendE)
_ZN39_INTERNAL_822f76be_4_k_cu_b12398d8_29424cuda3std3__45__cpo4cendE:
	.zero		1
	.type		_ZN39_INTERNAL_822f76be_4_k_cu_b12398d8_29424cuda3std6ranges3__45__cpo4swapE,@object
	.size		_ZN39_INTERNAL_822f76be_4_k_cu_b12398d8_29424cuda3std6ranges3__45__cpo4swapE,(.L_7 - _ZN39_INTERNAL_822f76be_4_k_cu_b12398d8_29424cuda3std6ranges3__45__cpo4swapE)
_ZN39_INTERNAL_822f76be_4_k_cu_b12398d8_29424cuda3std6ranges3__45__cpo4swapE:
	.zero		1
.L_7:


//--------------------- .nv.constant0._ZN7cutlass13device_kernelINS_4conv6kernel13ConvUniversalINS1_16ConvProblemShapeILNS1_8OperatorE1ELi3EEENS1_10collective14CollectiveConvINS1_46MainloopSm90TmaGmmaWarpSpecializedImplicitGemmILS5_1ELi18ELi3EN4cute5tupleIJNSA_1CILi2EEENSC_ILi1EEESE_EEENS1_36KernelImplicitTmaWarpSpecializedSm90ELi1EEENSB_IJNSC_ILi64EEENSC_ILi128EEENSB_IJNSC_ILi32EEEEEEEEENS_6half_tESN_NSA_8TiledMMAINSA_8MMA_AtomIJNSA_4SM904GMMA26MMA_64x128x16_F32F16F16_SSILNSR_5MajorE0ELST_1ELNSR_7ScaleInE1ELSU_1EEEEEENSA_6LayoutINSB_IJSE_SE_SE_EEENSB_IJNSC_ILi0EEESZ_SZ_EEEEENSB_IJNSA_10UnderscoreES12_S12_EEEEENS7_6detail26Sm90ImplicitGemmTileTraitsINSA_20SM90_TMA_LOAD_IM2COLENSA_14ComposedLayoutINSA_7SwizzleILi2ELi4ELi3EEENSA_18smem_ptr_flag_bitsILi16EEENSX_INSB_IJNSB_IJNSC_ILi8EEES1D_EEENSB_IJSK_SE_EEENSB_IJSE_NSC_ILi18EEEEEEEEENSB_IJNSB_IJSK_NSC_ILi256EEEEEENSB_IJSE_SZ_EEENSB_IJSZ_NSC_ILi2048EEEEEEEEEEEEEvEENS16_INSA_23SM90_TMA_LOAD_MULTICASTENS18_INS19_ILi3ELi4ELi3EEES1C_NSX_INSB_IJNSB_IJSI_SD_EEENSB_IJS1D_NSC_ILi4EEEEEES1H_EEENSB_IJNSB_IJSE_S1M_EEENSB_IJSI_NSC_ILi512EEEEEENSB_IJSZ_NSC_ILi4096EEEEEEEEEEEEEvEEEENS_8epilogue10collective6detail29Sm90TmaWarpSpecializedAdapterINS29_15DefaultEpilogueISN_NSB_IJNSB_IJllllEEESE_SZ_EEES2E_NS28_6thread17LinearCombinationISN_Li1EffLNS2F_9ScaleType4KindE0ELNS_15FloatRoundStyleE2ESN_EENS_4gemm15EpilogueDefaultEEEEEvvEEEEvNT_6ParamsE --------------------------
	.section	.nv.constant0._ZN7cutlass13device_kernelINS_4conv6kernel13ConvUniversalINS1_16ConvProblemShapeILNS1_8OperatorE1ELi3EEENS1_10collective14CollectiveConvINS1_46MainloopSm90TmaGmmaWarpSpecializedImplicitGemmILS5_1ELi18ELi3EN4cute5tupleIJNSA_1CILi2EEENSC_ILi1EEESE_EEENS1_36KernelImplicitTmaWarpSpecializedSm90ELi1EEENSB_IJNSC_ILi64EEENSC_ILi128EEENSB_IJNSC_ILi32EEEEEEEEENS_6half_tESN_NSA_8TiledMMAINSA_8MMA_AtomIJNSA_4SM904GMMA26MMA_64x128x16_F32F16F16_SSILNSR_5MajorE0ELST_1ELNSR_7ScaleInE1ELSU_1EEEEEENSA_6LayoutINSB_IJSE_SE_SE_EEENSB_IJNSC_ILi0EEESZ_SZ_EEEEENSB_IJNSA_10UnderscoreES12_S12_EEEEENS7_6detail26Sm90ImplicitGemmTileTraitsINSA_20SM90_TMA_LOAD_IM2COLENSA_14ComposedLayoutINSA_7SwizzleILi2ELi4ELi3EEENSA_18smem_ptr_flag_bitsILi16EEENSX_INSB_IJNSB_IJNSC_ILi8EEES1D_EEENSB_IJSK_SE_EEENSB_IJSE_NSC_ILi18EEEEEEEEENSB_IJNSB_IJSK_NSC_ILi256EEEEEENSB_IJSE_SZ_EEENSB_IJSZ_NSC_ILi2048EEEEEEEEEEEEEvEENS16_INSA_23SM90_TMA_LOAD_MULTICASTENS18_INS19_ILi3ELi4ELi3EEES1C_NSX_INSB_IJNSB_IJSI_SD_EEENSB_IJS1D_NSC_ILi4EEEEEES1H_EEENSB_IJNSB_IJSE_S1M_EEENSB_IJSI_NSC_ILi512EEEEEENSB_IJSZ_NSC_ILi4096EEEEEEEEEEEEEvEEEENS_8epilogue10collective6detail29Sm90TmaWarpSpecializedAdapterINS29_15DefaultEpilogueISN_NSB_IJNSB_IJllllEEESE_SZ_EEES2E_NS28_6thread17LinearCombinationISN_Li1EffLNS2F_9ScaleType4KindE0ELNS_15FloatRoundStyleE2ESN_EENS_4gemm15EpilogueDefaultEEEEEvvEEEEvNT_6ParamsE,"a",@progbits
	.sectionflags	@""
	.align	4
.nv.constant0._ZN7cutlass13device_kernelINS_4conv6kernel13ConvUniversalINS1_16ConvProblemShapeILNS1_8OperatorE1ELi3EEENS1_10collective14CollectiveConvINS1_46MainloopSm90TmaGmmaWarpSpecializedImplicitGemmILS5_1ELi18ELi3EN4cute5tupleIJNSA_1CILi2EEENSC_ILi1EEESE_EEENS1_36KernelImplicitTmaWarpSpecializedSm90ELi1EEENSB_IJNSC_ILi64EEENSC_ILi128EEENSB_IJNSC_ILi32EEEEEEEEENS_6half_tESN_NSA_8TiledMMAINSA_8MMA_AtomIJNSA_4SM904GMMA26MMA_64x128x16_F32F16F16_SSILNSR_5MajorE0ELST_1ELNSR_7ScaleInE1ELSU_1EEEEEENSA_6LayoutINSB_IJSE_SE_SE_EEENSB_IJNSC_ILi0EEESZ_SZ_EEEEENSB_IJNSA_10UnderscoreES12_S12_EEEEENS7_6detail26Sm90ImplicitGemmTileTraitsINSA_20SM90_TMA_LOAD_IM2COLENSA_14ComposedLayoutINSA_7SwizzleILi2ELi4ELi3EEENSA_18smem_ptr_flag_bitsILi16EEENSX_INSB_IJNSB_IJNSC_ILi8EEES1D_EEENSB_IJSK_SE_EEENSB_IJSE_NSC_ILi18EEEEEEEEENSB_IJNSB_IJSK_NSC_ILi256EEEEEENSB_IJSE_SZ_EEENSB_IJSZ_NSC_ILi2048EEEEEEEEEEEEEvEENS16_INSA_23SM90_TMA_LOAD_MULTICASTENS18_INS19_ILi3ELi4ELi3EEES1C_NSX_INSB_IJNSB_IJSI_SD_EEENSB_IJS1D_NSC_ILi4EEEEEES1H_EEENSB_IJNSB_IJSE_S1M_EEENSB_IJSI_NSC_ILi512EEEEEENSB_IJSZ_NSC_ILi4096EEEEEEEEEEEEEvEEEENS_8epilogue10collective6detail29Sm90TmaWarpSpecializedAdapterINS29_15DefaultEpilogueISN_NSB_IJNSB_IJllllEEESE_SZ_EEES2E_NS28_6thread17LinearCombinationISN_Li1EffLNS2F_9ScaleType4KindE0ELNS_15FloatRoundStyleE2ESN_EENS_4gemm15EpilogueDefaultEEEEEvvEEEEvNT_6ParamsE:
	.zero		1664


//--------------------- SYMBOLS --------------------------

	.type		.nv.reservedSmem.offset0,@object
	.size		.nv.reservedSmem.offset0,0x4
